	.target	sm_90a

	.elftype	@"ET_EXEC"


//--------------------- .note.nv.tkinfo           --------------------------
	.section	.note.nv.tkinfo,"",@"SHT_NOTE"
	.sectionflags	@"SHF_NOTE_NV_TKINFO"
	.tkinfo
        /*0018*/ 	.word	0x00000002
        /*0030*/ 	.string	""
        /*0030*/ 	.string	"ptxas"
        /*0030*/ 	.string	"Cuda compilation tools, release 13.0, V13.0.88"
        /*0030*/ 	.string	"Build cuda_13.0.r13.0/compiler.36424714_0"
        /*0030*/ 	.string	"-arch sm_90a -m 64 "



//--------------------- .note.nv.cuinfo           --------------------------
	.section	.note.nv.cuinfo,"",@"SHT_NOTE"
	.sectionflags	@"SHF_NOTE_NV_CUINFO"
        /*0018*/ 	.short	0x0002
        /*001a*/ 	.short	0x005a
        /*001c*/ 	.short	0x0082
	.zero		2


//--------------------- .nv.info                  --------------------------
	.section	.nv.info,"",@"SHT_CUDA_INFO"
	.align	4


	//----- nvinfo : EIATTR_REGCOUNT
	.align		4
        /*0000*/ 	.byte	0x04, 0x2f
        /*0002*/ 	.short	(.L_15 - .L_14)
	.align		4
.L_14:
        /*0004*/ 	.word	index@(_ZN7cutlass13device_kernelINS_4gemm6kernel13GemmUniversalIN4cute5tupleIJiiiiEEENS1_10collective13CollectiveMmaINS1_34MainloopSm90TmaGmmaWarpSpecializedILi2ENS5_IJNS4_1CILi1EEESB_SB_EEENS1_35KernelTmaWarpSpecializedCooperativeEEENS5_IJNSA_ILi128EEENSA_ILi256EEESF_EEENS_10bfloat16_tENS5_IJlSB_lEEESI_SJ_NS4_8TiledMMAINS4_8MMA_AtomIJNS4_4SM904GMMA28MMA_64x256x16_F32BF16BF16_SSILNSN_5MajorE0ELSP_0ELNSN_7ScaleInE1ELSQ_1EEEEEENS4_6LayoutINS5_IJNSA_ILi2EEESB_SB_EEENS5_IJSB_NSA_ILi0EEESW_EEEEENS5_IJNS4_10UnderscoreESZ_SZ_EEEEENS4_13SM90_TMA_LOADENS4_14ComposedLayoutINS4_7SwizzleILi3ELi4ELi3EEENS4_18smem_ptr_flag_bitsILi16EEENST_INS5_IJNSA_ILi8EEENSA_ILi64EEEEEENS5_IJS19_SB_EEEEEEEvNS4_8identityES12_S1D_vS1E_EENS_8epilogue10collective6detail29Sm90TmaWarpSpecializedAdapterINS1H_15DefaultEpilogueISI_SJ_SJ_NS1G_6thread17LinearCombinationISI_Li1EffLNS1L_9ScaleType4KindE0ELNS_15FloatRoundStyleE2ESI_EENS1_15EpilogueDefaultEEEEEvvEEEEvNT_6ParamsE)
        /*0008*/ 	.word	0x000000a8


	//----- nvinfo : EIATTR_FRAME_SIZE
	.align		4
.L_15:
        /*000c*/ 	.byte	0x04, 0x11
        /*000e*/ 	.short	(.L_17 - .L_16)
	.align		4
.L_16:
        /*0010*/ 	.word	index@(_ZN7cutlass13device_kernelINS_4gemm6kernel13GemmUniversalIN4cute5tupleIJiiiiEEENS1_10collective13CollectiveMmaINS1_34MainloopSm90TmaGmmaWarpSpecializedILi2ENS5_IJNS4_1CILi1EEESB_SB_EEENS1_35KernelTmaWarpSpecializedCooperativeEEENS5_IJNSA_ILi128EEENSA_ILi256EEESF_EEENS_10bfloat16_tENS5_IJlSB_lEEESI_SJ_NS4_8TiledMMAINS4_8MMA_AtomIJNS4_4SM904GMMA28MMA_64x256x16_F32BF16BF16_SSILNSN_5MajorE0ELSP_0ELNSN_7ScaleInE1ELSQ_1EEEEEENS4_6LayoutINS5_IJNSA_ILi2EEESB_SB_EEENS5_IJSB_NSA_ILi0EEESW_EEEEENS5_IJNS4_10UnderscoreESZ_SZ_EEEEENS4_13SM90_TMA_LOADENS4_14ComposedLayoutINS4_7SwizzleILi3ELi4ELi3EEENS4_18smem_ptr_flag_bitsILi16EEENST_INS5_IJNSA_ILi8EEENSA_ILi64EEEEEENS5_IJS19_SB_EEEEEEEvNS4_8identityES12_S1D_vS1E_EENS_8epilogue10collective6detail29Sm90TmaWarpSpecializedAdapterINS1H_15DefaultEpilogueISI_SJ_SJ_NS1G_6thread17LinearCombinationISI_Li1EffLNS1L_9ScaleType4KindE0ELNS_15FloatRoundStyleE2ESI_EENS1_15EpilogueDefaultEEEEEvvEEEEvNT_6ParamsE)
        /*0014*/ 	.word	0x00000000


	//----- nvinfo : EIATTR_MIN_STACK_SIZE
	.align		4
.L_17:
        /*0018*/ 	.byte	0x04, 0x12
        /*001a*/ 	.short	(.L_19 - .L_18)
	.align		4
.L_18:
        /*001c*/ 	.word	index@(_ZN7cutlass13device_kernelINS_4gemm6kernel13GemmUniversalIN4cute5tupleIJiiiiEEENS1_10collective13CollectiveMmaINS1_34MainloopSm90TmaGmmaWarpSpecializedILi2ENS5_IJNS4_1CILi1EEESB_SB_EEENS1_35KernelTmaWarpSpecializedCooperativeEEENS5_IJNSA_ILi128EEENSA_ILi256EEESF_EEENS_10bfloat16_tENS5_IJlSB_lEEESI_SJ_NS4_8TiledMMAINS4_8MMA_AtomIJNS4_4SM904GMMA28MMA_64x256x16_F32BF16BF16_SSILNSN_5MajorE0ELSP_0ELNSN_7ScaleInE1ELSQ_1EEEEEENS4_6LayoutINS5_IJNSA_ILi2EEESB_SB_EEENS5_IJSB_NSA_ILi0EEESW_EEEEENS5_IJNS4_10UnderscoreESZ_SZ_EEEEENS4_13SM90_TMA_LOADENS4_14ComposedLayoutINS4_7SwizzleILi3ELi4ELi3EEENS4_18smem_ptr_flag_bitsILi16EEENST_INS5_IJNSA_ILi8EEENSA_ILi64EEEEEENS5_IJS19_SB_EEEEEEEvNS4_8identityES12_S1D_vS1E_EENS_8epilogue10collective6detail29Sm90TmaWarpSpecializedAdapterINS1H_15DefaultEpilogueISI_SJ_SJ_NS1G_6thread17LinearCombinationISI_Li1EffLNS1L_9ScaleType4KindE0ELNS_15FloatRoundStyleE2ESI_EENS1_15EpilogueDefaultEEEEEvvEEEEvNT_6ParamsE)
        /*0020*/ 	.word	0x00000000
.L_19:


//--------------------- .nv.compat                --------------------------
	.section	.nv.compat,"",@"SHT_CUDA_COMPAT_INFO"
	.align	4
        /*0000*/ 	.byte	0x02, 0x09, 0x01, 0x00, 0x02, 0x02, 0x04, 0x00, 0x02, 0x05, 0x05, 0x00, 0x03, 0x07, 0x01, 0x01
        /*0010*/ 	.byte	0x02, 0x03, 0x01, 0x00, 0x02, 0x06, 0x01, 0x00, 0x04, 0x0b, 0x08, 0x00, 0x00, 0x00, 0x00, 0x00
        /*0020*/ 	.byte	0x00, 0x00, 0x00, 0x00


//--------------------- .nv.info._ZN7cutlass13device_kernelINS_4gemm6kernel13GemmUniversalIN4cute5tupleIJiiiiEEENS1_10collective13CollectiveMmaINS1_34MainloopSm90TmaGmmaWarpSpecializedILi2ENS5_IJNS4_1CILi1EEESB_SB_EEENS1_35KernelTmaWarpSpecializedCooperativeEEENS5_IJNSA_ILi128EEENSA_ILi256EEESF_EEENS_10bfloat16_tENS5_IJlSB_lEEESI_SJ_NS4_8TiledMMAINS4_8MMA_AtomIJNS4_4SM904GMMA28MMA_64x256x16_F32BF16BF16_SSILNSN_5MajorE0ELSP_0ELNSN_7ScaleInE1ELSQ_1EEEEEENS4_6LayoutINS5_IJNSA_ILi2EEESB_SB_EEENS5_IJSB_NSA_ILi0EEESW_EEEEENS5_IJNS4_10UnderscoreESZ_SZ_EEEEENS4_13SM90_TMA_LOADENS4_14ComposedLayoutINS4_7SwizzleILi3ELi4ELi3EEENS4_18smem_ptr_flag_bitsILi16EEENST_INS5_IJNSA_ILi8EEENSA_ILi64EEEEEENS5_IJS19_SB_EEEEEEEvNS4_8identityES12_S1D_vS1E_EENS_8epilogue10collective6detail29Sm90TmaWarpSpecializedAdapterINS1H_15DefaultEpilogueISI_SJ_SJ_NS1G_6thread17LinearCombinationISI_Li1EffLNS1L_9ScaleType4KindE0ELNS_15FloatRoundStyleE2ESI_EENS1_15EpilogueDefaultEEEEEvvEEEEvNT_6ParamsE --------------------------
	.section	.nv.info._ZN7cutlass13device_kernelINS_4gemm6kernel13GemmUniversalIN4cute5tupleIJiiiiEEENS1_10collective13CollectiveMmaINS1_34MainloopSm90TmaGmmaWarpSpecializedILi2ENS5_IJNS4_1CILi1EEESB_SB_EEENS1_35KernelTmaWarpSpecializedCooperativeEEENS5_IJNSA_ILi128EEENSA_ILi256EEESF_EEENS_10bfloat16_tENS5_IJlSB_lEEESI_SJ_NS4_8TiledMMAINS4_8MMA_AtomIJNS4_4SM904GMMA28MMA_64x256x16_F32BF16BF16_SSILNSN_5MajorE0ELSP_0ELNSN_7ScaleInE1ELSQ_1EEEEEENS4_6LayoutINS5_IJNSA_ILi2EEESB_SB_EEENS5_IJSB_NSA_ILi0EEESW_EEEEENS5_IJNS4_10UnderscoreESZ_SZ_EEEEENS4_13SM90_TMA_LOADENS4_14ComposedLayoutINS4_7SwizzleILi3ELi4ELi3EEENS4_18smem_ptr_flag_bitsILi16EEENST_INS5_IJNSA_ILi8EEENSA_ILi64EEEEEENS5_IJS19_SB_EEEEEEEvNS4_8identityES12_S1D_vS1E_EENS_8epilogue10collective6detail29Sm90TmaWarpSpecializedAdapterINS1H_15DefaultEpilogueISI_SJ_SJ_NS1G_6thread17LinearCombinationISI_Li1EffLNS1L_9ScaleType4KindE0ELNS_15FloatRoundStyleE2ESI_EENS1_15EpilogueDefaultEEEEEvvEEEEvNT_6ParamsE,"",@"SHT_CUDA_INFO"
	.sectionflags	@""
	.align	4


	//----- nvinfo : EIATTR_CUDA_API_VERSION
	.align		4
        /*0000*/ 	.byte	0x04, 0x37
        /*0002*/ 	.short	(.L_21 - .L_20)
.L_20:
        /*0004*/ 	.word	0x00000082


	//----- nvinfo : EIATTR_KPARAM_INFO
	.align		4
.L_21:
        /*0008*/ 	.byte	0x04, 0x17
        /*000a*/ 	.short	(.L_23 - .L_22)
.L_22:
        /*000c*/ 	.word	0x00000000
        /*0010*/ 	.short	0x0000
        /*0012*/ 	.short	0x0070
        /*0014*/ 	.byte	0x00, 0xf0, 0x01, 0x10


	//----- nvinfo : EIATTR_SPARSE_MMA_MASK
	.align		4
.L_23:
        /*0018*/ 	.byte	0x03, 0x50
        /*001a*/ 	.short	0x0000


	//----- nvinfo : EIATTR_MAXREG_COUNT
	.align		4
        /*001c*/ 	.byte	0x03, 0x1b
        /*001e*/ 	.short	0x00a8


	//----- nvinfo : EIATTR_NUM_BARRIERS
	.align		4
        /*0020*/ 	.byte	0x02, 0x4c
        /*0022*/ 	.byte	0x01
	.zero		1


	//----- nvinfo : EIATTR_EXTERNS
	.align		4
        /*0024*/ 	.byte	0x04, 0x0f
        /*0026*/ 	.short	(.L_25 - .L_24)


	//   ....[0]....
	.align		4
.L_24:
        /*0028*/ 	.word	index@(__assertfail)


	//----- nvinfo : EIATTR_MERCURY_ISA_VERSION
	.align		4
.L_25:
        /*002c*/ 	.byte	0x03, 0x5f
        /*002e*/ 	.short	0x0101


	//----- nvinfo : EIATTR_INT_WARP_WIDE_INSTR_OFFSETS
	.align		4
        /*0030*/ 	.byte	0x04, 0x31
        /*0032*/ 	.short	(.L_27 - .L_26)


	//   ....[0]....
.L_26:
        /*0034*/ 	.word	0x00000370


	//   ....[1]....
        /*0038*/ 	.word	0x000003a0


	//   ....[2]....
        /*003c*/ 	.word	0x00000480


	//----- nvinfo : EIATTR_COOP_GROUP_MASK_REGIDS
	.align		4
.L_27:
        /*0040*/ 	.byte	0x04, 0x29
        /*0042*/ 	.short	(.L_29 - .L_28)


	//   ....[0]....
.L_28:
        /*0044*/ 	.word	0xffffffff


	//   ....[1]....
        /*0048*/ 	.word	0xffffffff


	//   ....[2]....
        /*004c*/ 	.word	0xffffffff


	//   ....[3]....
        /*0050*/ 	.word	0xffffffff


	//   ....[4]....
        /*0054*/ 	.word	0xffffffff


	//----- nvinfo : EIATTR_COOP_GROUP_INSTR_OFFSETS
	.align		4
.L_29:
        /*0058*/ 	.byte	0x04, 0x28
        /*005a*/ 	.short	(.L_31 - .L_30)


	//   ....[0]....
.L_30:
        /*005c*/ 	.word	0x00000060


	//   ....[1]....
        /*0060*/ 	.word	0x00000070


	//   ....[2]....
        /*0064*/ 	.word	0x00000130


	//   ....[3]....
        /*0068*/ 	.word	0x00000280


	//   ....[4]....
        /*006c*/ 	.word	0x00000f30


	//----- nvinfo : EIATTR_REG_RECONFIG
	.align		4
.L_31:
        /*0070*/ 	.byte	0x01, 0x54
	.zero		2


	//----- nvinfo : EIATTR_SYSCALL_OFFSETS
	.align		4
        /*0074*/ 	.byte	0x04, 0x46
        /*0076*/ 	.short	(.L_33 - .L_32)


	//   ....[0]....
.L_32:
        /*0078*/ 	.word	0x000010f0


	//----- nvinfo : EIATTR_MBARRIER_INSTR_OFFSETS
	.align		4
.L_33:
        /*007c*/ 	.byte	0x04, 0x39
        /*007e*/ 	.short	(.L_35 - .L_34)


	//   ....[0]....
.L_34:
        /*0080*/ 	.word	0x00000230
        /*0084*/ 	.word	0x000000ff
        /*0088*/ 	.word	0x00000000
        /*008c*/ 	.short	0x0100
        /*008e*/ 	.byte	0x08
	.zero		1


	//   ....[1]....
        /*0090*/ 	.word	0x00000240
        /*0094*/ 	.word	0x000000ff
        /*0098*/ 	.word	0x00000010
        /*009c*/ 	.short	0x0100
        /*009e*/ 	.byte	0x08
	.zero		1


	//   ....[2]....
        /*00a0*/ 	.word	0x00000250
        /*00a4*/ 	.word	0x000000ff
        /*00a8*/ 	.word	0x00000008
        /*00ac*/ 	.short	0x0100
        /*00ae*/ 	.byte	0x08
	.zero		1


	//   ....[3]....
        /*00b0*/ 	.word	0x00000260
        /*00b4*/ 	.word	0x000000ff
        /*00b8*/ 	.word	0x00000018
        /*00bc*/ 	.short	0x0100
        /*00be*/ 	.byte	0x08
	.zero		1


	//   ....[4]....
        /*00c0*/ 	.word	0x000004f0
        /*00c4*/ 	.word	0x000000ff
        /*00c8*/ 	.word	0x00000030
        /*00cc*/ 	.short	0x0100
        /*00ce*/ 	.byte	0x06
	.zero		1


	//   ....[5]....
        /*00d0*/ 	.word	0x00000550
        /*00d4*/ 	.word	0x000000ff
        /*00d8*/ 	.word	0x00000038
        /*00dc*/ 	.short	0x0100
        /*00de*/ 	.byte	0x06
	.zero		1


	//   ....[6]....
        /*00e0*/ 	.word	0x00001170
        /*00e4*/ 	.word	0x00000003
        /*00e8*/ 	.word	0x00000000
        /*00ec*/ 	.short	0x010a
        /*00ee*/ 	.byte	0x3f
	.zero		1


	//   ....[7]....
        /*00f0*/ 	.word	0x000011b0
        /*00f4*/ 	.word	0x00000003
        /*00f8*/ 	.word	0x00000000
        /*00fc*/ 	.short	0x010a
        /*00fe*/ 	.byte	0x3f
	.zero		1


	//   ....[8]....
        /*0100*/ 	.word	0x00001780
        /*0104*/ 	.word	0x000000ff
        /*0108*/ 	.word	0x00000000
        /*010c*/ 	.short	0x010a
        /*010e*/ 	.byte	0x09
	.zero		1


	//   ....[9]....
        /*0110*/ 	.word	0x000017c0
        /*0114*/ 	.word	0x000000ff
        /*0118*/ 	.word	0x00000000
        /*011c*/ 	.short	0x010a
        /*011e*/ 	.byte	0x09
	.zero		1


	//   ....[10]....
        /*0120*/ 	.word	0x00001c50
        /*0124*/ 	.word	0x000000ff
        /*0128*/ 	.word	0x00000000
        /*012c*/ 	.short	0x0101
        /*012e*/ 	.byte	0x08
	.zero		1


	//   ....[11]....
        /*0130*/ 	.word	0x00001e30
        /*0134*/ 	.word	0x000000ff
        /*0138*/ 	.word	0x00000000
        /*013c*/ 	.short	0x0101
        /*013e*/ 	.byte	0x04
	.zero		1


	//   ....[12]....
        /*0140*/ 	.word	0x0000acb0
        /*0144*/ 	.word	0x0000000c
        /*0148*/ 	.word	0x00000010
        /*014c*/ 	.short	0x010a
        /*014e*/ 	.byte	0x3f
	.zero		1


	//   ....[13]....
        /*0150*/ 	.word	0x0000b130
        /*0154*/ 	.word	0x00000005
        /*0158*/ 	.word	0x00000038
        /*015c*/ 	.short	0x0101
        /*015e*/ 	.byte	0x3f
	.zero		1


	//   ....[14]....
        /*0160*/ 	.word	0x0000b830
        /*0164*/ 	.word	0x00000007
        /*0168*/ 	.word	0x00000000
        /*016c*/ 	.short	0x010a
        /*016e*/ 	.byte	0x3f
	.zero		1


	//   ....[15]....
        /*0170*/ 	.word	0x0000b8b0
        /*0174*/ 	.word	0x00000005
        /*0178*/ 	.word	0x00000000
        /*017c*/ 	.short	0x010a
        /*017e*/ 	.byte	0x3f
	.zero		1


	//   ....[16]....
        /*0180*/ 	.word	0x0000b910
        /*0184*/ 	.word	0x00000003
        /*0188*/ 	.word	0x00000000
        /*018c*/ 	.short	0x010a
        /*018e*/ 	.byte	0x3f
	.zero		1


	//   ....[17]....
        /*0190*/ 	.word	0x0000b970
        /*0194*/ 	.word	0x00000004
        /*0198*/ 	.word	0x00000000
        /*019c*/ 	.short	0x010a
        /*019e*/ 	.byte	0x3f
	.zero		1


	//   ....[18]....
        /*01a0*/ 	.word	0x0000ba40
        /*01a4*/ 	.word	0x0000000c
        /*01a8*/ 	.word	0x00000010
        /*01ac*/ 	.short	0x010a
        /*01ae*/ 	.byte	0x3f
	.zero		1


	//   ....[19]....
        /*01b0*/ 	.word	0x0000bb10
        /*01b4*/ 	.word	0x00000007
        /*01b8*/ 	.word	0x00000000
        /*01bc*/ 	.short	0x010a
        /*01be*/ 	.byte	0x3f
	.zero		1


	//----- nvinfo : EIATTR_NUM_MBARRIERS
	.align		4
.L_35:
        /*01c0*/ 	.byte	0x03, 0x38
        /*01c2*/ 	.short	0x0006


	//----- nvinfo : EIATTR_EXIT_INSTR_OFFSETS
	.align		4
        /*01c4*/ 	.byte	0x04, 0x1c
        /*01c6*/ 	.short	(.L_37 - .L_36)


	//   ....[0]....
.L_36:
        /*01c8*/ 	.word	0x000005a0


	//   ....[1]....
        /*01cc*/ 	.word	0x00000e60


	//   ....[2]....
        /*01d0*/ 	.word	0x0000a320


	//   ....[3]....
        /*01d4*/ 	.word	0x0000a950


	//   ....[4]....
        /*01d8*/ 	.word	0x0000b900


	//----- nvinfo : EIATTR_MAX_THREADS
	.align		4
.L_37:
        /*01dc*/ 	.byte	0x04, 0x05
        /*01de*/ 	.short	(.L_39 - .L_38)
.L_38:
        /*01e0*/ 	.word	0x00000180
        /*01e4*/ 	.word	0x00000001
        /*01e8*/ 	.word	0x00000001


	//----- nvinfo : EIATTR_CRS_STACK_SIZE
	.align		4
.L_39:
        /*01ec*/ 	.byte	0x04, 0x1e
        /*01ee*/ 	.short	(.L_41 - .L_40)
.L_40:
        /*01f0*/ 	.word	0x00000000


	//----- nvinfo : EIATTR_CBANK_PARAM_SIZE
	.align		4
.L_41:
        /*01f4*/ 	.byte	0x03, 0x19
        /*01f6*/ 	.short	0x0470


	//----- nvinfo : EIATTR_PARAM_CBANK
	.align		4
        /*01f8*/ 	.byte	0x04, 0x0a
        /*01fa*/ 	.short	(.L_43 - .L_42)
	.align		4
.L_42:
        /*01fc*/ 	.word	index@(.nv.constant0._ZN7cutlass13device_kernelINS_4gemm6kernel13GemmUniversalIN4cute5tupleIJiiiiEEENS1_10collective13CollectiveMmaINS1_34MainloopSm90TmaGmmaWarpSpecializedILi2ENS5_IJNS4_1CILi1EEESB_SB_EEENS1_35KernelTmaWarpSpecializedCooperativeEEENS5_IJNSA_ILi128EEENSA_ILi256EEESF_EEENS_10bfloat16_tENS5_IJlSB_lEEESI_SJ_NS4_8TiledMMAINS4_8MMA_AtomIJNS4_4SM904GMMA28MMA_64x256x16_F32BF16BF16_SSILNSN_5MajorE0ELSP_0ELNSN_7ScaleInE1ELSQ_1EEEEEENS4_6LayoutINS5_IJNSA_ILi2EEESB_SB_EEENS5_IJSB_NSA_ILi0EEESW_EEEEENS5_IJNS4_10UnderscoreESZ_SZ_EEEEENS4_13SM90_TMA_LOADENS4_14ComposedLayoutINS4_7SwizzleILi3ELi4ELi3EEENS4_18smem_ptr_flag_bitsILi16EEENST_INS5_IJNSA_ILi8EEENSA_ILi64EEEEEENS5_IJS19_SB_EEEEEEEvNS4_8identityES12_S1D_vS1E_EENS_8epilogue10collective6detail29Sm90TmaWarpSpecializedAdapterINS1H_15DefaultEpilogueISI_SJ_SJ_NS1G_6thread17LinearCombinationISI_Li1EffLNS1L_9ScaleType4KindE0ELNS_15FloatRoundStyleE2ESI_EENS1_15EpilogueDefaultEEEEEvvEEEEvNT_6ParamsE)
        /*0200*/ 	.short	0x0210
        /*0202*/ 	.short	0x0470


	//----- nvinfo : EIATTR_SW_WAR
	.align		4
.L_43:
        /*0204*/ 	.byte	0x04, 0x36
        /*0206*/ 	.short	(.L_45 - .L_44)
.L_44:
        /*0208*/ 	.word	0x00000008
.L_45:


//--------------------- .nv.callgraph             --------------------------
	.section	.nv.callgraph,"",@"SHT_CUDA_CALLGRAPH"
	.align	4
	.sectionentsize	8
	.align		4
        /*0000*/ 	.word	0x00000000
	.align		4
        /*0004*/ 	.word	0xffffffff
	.align		4
        /*0008*/ 	.word	index@(_ZN7cutlass13device_kernelINS_4gemm6kernel13GemmUniversalIN4cute5tupleIJiiiiEEENS1_10collective13CollectiveMmaINS1_34MainloopSm90TmaGmmaWarpSpecializedILi2ENS5_IJNS4_1CILi1EEESB_SB_EEENS1_35KernelTmaWarpSpecializedCooperativeEEENS5_IJNSA_ILi128EEENSA_ILi256EEESF_EEENS_10bfloat16_tENS5_IJlSB_lEEESI_SJ_NS4_8TiledMMAINS4_8MMA_AtomIJNS4_4SM904GMMA28MMA_64x256x16_F32BF16BF16_SSILNSN_5MajorE0ELSP_0ELNSN_7ScaleInE1ELSQ_1EEEEEENS4_6LayoutINS5_IJNSA_ILi2EEESB_SB_EEENS5_IJSB_NSA_ILi0EEESW_EEEEENS5_IJNS4_10UnderscoreESZ_SZ_EEEEENS4_13SM90_TMA_LOADENS4_14ComposedLayoutINS4_7SwizzleILi3ELi4ELi3EEENS4_18smem_ptr_flag_bitsILi16EEENST_INS5_IJNSA_ILi8EEENSA_ILi64EEEEEENS5_IJS19_SB_EEEEEEEvNS4_8identityES12_S1D_vS1E_EENS_8epilogue10collective6detail29Sm90TmaWarpSpecializedAdapterINS1H_15DefaultEpilogueISI_SJ_SJ_NS1G_6thread17LinearCombinationISI_Li1EffLNS1L_9ScaleType4KindE0ELNS_15FloatRoundStyleE2ESI_EENS1_15EpilogueDefaultEEEEEvvEEEEvNT_6ParamsE)
	.align		4
        /*000c*/ 	.word	index@(__assertfail)
	.align		4
        /*0010*/ 	.word	0x00000000
	.align		4
        /*0014*/ 	.word	0xfffffffe
	.align		4
        /*0018*/ 	.word	0x00000000
	.align		4
        /*001c*/ 	.word	0xfffffffd
	.align		4
        /*0020*/ 	.word	0x00000000
	.align		4
        /*0024*/ 	.word	0xfffffffc


//--------------------- .nv.constant4             --------------------------
	.section	.nv.constant4,"a",@progbits
	.align	8
	.align		8
.nv.constant4:
        /*0000*/ 	.dword	__assertfail
	.align		8
        /*0008*/ 	.dword	__unnamed_1
	.align		8
        /*0010*/ 	.dword	_ZN40_INTERNAL_74d07669_4_k_cu_aeb5017a_316414cuda3std3__45__cpo5beginE
	.align		8
        /*0018*/ 	.dword	_ZN40_INTERNAL_74d07669_4_k_cu_aeb5017a_316414cuda3std3__45__cpo3endE
	.align		8
        /*0020*/ 	.dword	_ZN40_INTERNAL_74d07669_4_k_cu_aeb5017a_316414cuda3std3__45__cpo6cbeginE
	.align		8
        /*0028*/ 	.dword	_ZN40_INTERNAL_74d07669_4_k_cu_aeb5017a_316414cuda3std3__45__cpo4cendE
	.align		8
        /*0030*/ 	.dword	_ZN40_INTERNAL_74d07669_4_k_cu_aeb5017a_316414cuda3std3__442_GLOBAL__N__74d07669_4_k_cu_aeb5017a_316416ignoreE
	.align		8
        /*0038*/ 	.dword	_ZN40_INTERNAL_74d07669_4_k_cu_aeb5017a_316414cuda3std3__419piecewise_constructE
	.align		8
        /*0040*/ 	.dword	_ZN40_INTERNAL_74d07669_4_k_cu_aeb5017a_316414cuda3std3__48in_placeE
	.align		8
        /*0048*/ 	.dword	_ZN40_INTERNAL_74d07669_4_k_cu_aeb5017a_316414cuda3std6ranges3__45__cpo4swapE
	.align		8
        /*0050*/ 	.dword	_ZN40_INTERNAL_74d07669_4_k_cu_aeb5017a_316414cuda3std6ranges3__45__cpo9iter_moveE
	.align		8
        /*0058*/ 	.dword	_ZN40_INTERNAL_74d07669_4_k_cu_aeb5017a_316414cute7productE
	.align		8
        /*0060*/ 	.dword	_ZN40_INTERNAL_74d07669_4_k_cu_aeb5017a_316414cute1_E
	.align		8
        /*0068*/ 	.dword	$str$22
	.align		8
        /*0070*/ 	.dword	$str$23


//--------------------- .text._ZN7cutlass13device_kernelINS_4gemm6kernel13GemmUniversalIN4cute5tupleIJiiiiEEENS1_10collective13CollectiveMmaINS1_34MainloopSm90TmaGmmaWarpSpecializedILi2ENS5_IJNS4_1CILi1EEESB_SB_EEENS1_35KernelTmaWarpSpecializedCooperativeEEENS5_IJNSA_ILi128EEENSA_ILi256EEESF_EEENS_10bfloat16_tENS5_IJlSB_lEEESI_SJ_NS4_8TiledMMAINS4_8MMA_AtomIJNS4_4SM904GMMA28MMA_64x256x16_F32BF16BF16_SSILNSN_5MajorE0ELSP_0ELNSN_7ScaleInE1ELSQ_1EEEEEENS4_6LayoutINS5_IJNSA_ILi2EEESB_SB_EEENS5_IJSB_NSA_ILi0EEESW_EEEEENS5_IJNS4_10UnderscoreESZ_SZ_EEEEENS4_13SM90_TMA_LOADENS4_14ComposedLayoutINS4_7SwizzleILi3ELi4ELi3EEENS4_18smem_ptr_flag_bitsILi16EEENST_INS5_IJNSA_ILi8EEENSA_ILi64EEEEEENS5_IJS19_SB_EEEEEEEvNS4_8identityES12_S1D_vS1E_EENS_8epilogue10collective6detail29Sm90TmaWarpSpecializedAdapterINS1H_15DefaultEpilogueISI_SJ_SJ_NS1G_6thread17LinearCombinationISI_Li1EffLNS1L_9ScaleType4KindE0ELNS_15FloatRoundStyleE2ESI_EENS1_15EpilogueDefaultEEEEEvvEEEEvNT_6ParamsE --------------------------
	.section	.text._ZN7cutlass13device_kernelINS_4gemm6kernel13GemmUniversalIN4cute5tupleIJiiiiEEENS1_10collective13CollectiveMmaINS1_34MainloopSm90TmaGmmaWarpSpecializedILi2ENS5_IJNS4_1CILi1EEESB_SB_EEENS1_35KernelTmaWarpSpecializedCooperativeEEENS5_IJNSA_ILi128EEENSA_ILi256EEESF_EEENS_10bfloat16_tENS5_IJlSB_lEEESI_SJ_NS4_8TiledMMAINS4_8MMA_AtomIJNS4_4SM904GMMA28MMA_64x256x16_F32BF16BF16_SSILNSN_5MajorE0ELSP_0ELNSN_7ScaleInE1ELSQ_1EEEEEENS4_6LayoutINS5_IJNSA_ILi2EEESB_SB_EEENS5_IJSB_NSA_ILi0EEESW_EEEEENS5_IJNS4_10UnderscoreESZ_SZ_EEEEENS4_13SM90_TMA_LOADENS4_14ComposedLayoutINS4_7SwizzleILi3ELi4ELi3EEENS4_18smem_ptr_flag_bitsILi16EEENST_INS5_IJNSA_ILi8EEENSA_ILi64EEEEEENS5_IJS19_SB_EEEEEEEvNS4_8identityES12_S1D_vS1E_EENS_8epilogue10collective6detail29Sm90TmaWarpSpecializedAdapterINS1H_15DefaultEpilogueISI_SJ_SJ_NS1G_6thread17LinearCombinationISI_Li1EffLNS1L_9ScaleType4KindE0ELNS_15FloatRoundStyleE2ESI_EENS1_15EpilogueDefaultEEEEEvvEEEEvNT_6ParamsE,"ax",@progbits
	.align	128
.text._ZN7cutlass13device_kernelINS_4gemm6kernel13GemmUniversalIN4cute5tupleIJiiiiEEENS1_10collective13CollectiveMmaINS1_34MainloopSm90TmaGmmaWarpSpecializedILi2ENS5_IJNS4_1CILi1EEESB_SB_EEENS1_35KernelTmaWarpSpecializedCooperativeEEENS5_IJNSA_ILi128EEENSA_ILi256EEESF_EEENS_10bfloat16_tENS5_IJlSB_lEEESI_SJ_NS4_8TiledMMAINS4_8MMA_AtomIJNS4_4SM904GMMA28MMA_64x256x16_F32BF16BF16_SSILNSN_5MajorE0ELSP_0ELNSN_7ScaleInE1ELSQ_1EEEEEENS4_6LayoutINS5_IJNSA_ILi2EEESB_SB_EEENS5_IJSB_NSA_ILi0EEESW_EEEEENS5_IJNS4_10UnderscoreESZ_SZ_EEEEENS4_13SM90_TMA_LOADENS4_14ComposedLayoutINS4_7SwizzleILi3ELi4ELi3EEENS4_18smem_ptr_flag_bitsILi16EEENST_INS5_IJNSA_ILi8EEENSA_ILi64EEEEEENS5_IJS19_SB_EEEEEEEvNS4_8identityES12_S1D_vS1E_EENS_8epilogue10collective6detail29Sm90TmaWarpSpecializedAdapterINS1H_15DefaultEpilogueISI_SJ_SJ_NS1G_6thread17LinearCombinationISI_Li1EffLNS1L_9ScaleType4KindE0ELNS_15FloatRoundStyleE2ESI_EENS1_15EpilogueDefaultEEEEEvvEEEEvNT_6ParamsE:
        .type           _ZN7cutlass13device_kernelINS_4gemm6kernel13GemmUniversalIN4cute5tupleIJiiiiEEENS1_10collective13CollectiveMmaINS1_34MainloopSm90TmaGmmaWarpSpecializedILi2ENS5_IJNS4_1CILi1EEESB_SB_EEENS1_35KernelTmaWarpSpecializedCooperativeEEENS5_IJNSA_ILi128EEENSA_ILi256EEESF_EEENS_10bfloat16_tENS5_IJlSB_lEEESI_SJ_NS4_8TiledMMAINS4_8MMA_AtomIJNS4_4SM904GMMA28MMA_64x256x16_F32BF16BF16_SSILNSN_5MajorE0ELSP_0ELNSN_7ScaleInE1ELSQ_1EEEEEENS4_6LayoutINS5_IJNSA_ILi2EEESB_SB_EEENS5_IJSB_NSA_ILi0EEESW_EEEEENS5_IJNS4_10UnderscoreESZ_SZ_EEEEENS4_13SM90_TMA_LOADENS4_14ComposedLayoutINS4_7SwizzleILi3ELi4ELi3EEENS4_18smem_ptr_flag_bitsILi16EEENST_INS5_IJNSA_ILi8EEENSA_ILi64EEEEEENS5_IJS19_SB_EEEEEEEvNS4_8identityES12_S1D_vS1E_EENS_8epilogue10collective6detail29Sm90TmaWarpSpecializedAdapterINS1H_15DefaultEpilogueISI_SJ_SJ_NS1G_6thread17LinearCombinationISI_Li1EffLNS1L_9ScaleType4KindE0ELNS_15FloatRoundStyleE2ESI_EENS1_15EpilogueDefaultEEEEEvvEEEEvNT_6ParamsE,@function
        .size           _ZN7cutlass13device_kernelINS_4gemm6kernel13GemmUniversalIN4cute5tupleIJiiiiEEENS1_10collective13CollectiveMmaINS1_34MainloopSm90TmaGmmaWarpSpecializedILi2ENS5_IJNS4_1CILi1EEESB_SB_EEENS1_35KernelTmaWarpSpecializedCooperativeEEENS5_IJNSA_ILi128EEENSA_ILi256EEESF_EEENS_10bfloat16_tENS5_IJlSB_lEEESI_SJ_NS4_8TiledMMAINS4_8MMA_AtomIJNS4_4SM904GMMA28MMA_64x256x16_F32BF16BF16_SSILNSN_5MajorE0ELSP_0ELNSN_7ScaleInE1ELSQ_1EEEEEENS4_6LayoutINS5_IJNSA_ILi2EEESB_SB_EEENS5_IJSB_NSA_ILi0EEESW_EEEEENS5_IJNS4_10UnderscoreESZ_SZ_EEEEENS4_13SM90_TMA_LOADENS4_14ComposedLayoutINS4_7SwizzleILi3ELi4ELi3EEENS4_18smem_ptr_flag_bitsILi16EEENST_INS5_IJNSA_ILi8EEENSA_ILi64EEEEEENS5_IJS19_SB_EEEEEEEvNS4_8identityES12_S1D_vS1E_EENS_8epilogue10collective6detail29Sm90TmaWarpSpecializedAdapterINS1H_15DefaultEpilogueISI_SJ_SJ_NS1G_6thread17LinearCombinationISI_Li1EffLNS1L_9ScaleType4KindE0ELNS_15FloatRoundStyleE2ESI_EENS1_15EpilogueDefaultEEEEEvvEEEEvNT_6ParamsE,(.L_x_318 - _ZN7cutlass13device_kernelINS_4gemm6kernel13GemmUniversalIN4cute5tupleIJiiiiEEENS1_10collective13CollectiveMmaINS1_34MainloopSm90TmaGmmaWarpSpecializedILi2ENS5_IJNS4_1CILi1EEESB_SB_EEENS1_35KernelTmaWarpSpecializedCooperativeEEENS5_IJNSA_ILi128EEENSA_ILi256EEESF_EEENS_10bfloat16_tENS5_IJlSB_lEEESI_SJ_NS4_8TiledMMAINS4_8MMA_AtomIJNS4_4SM904GMMA28MMA_64x256x16_F32BF16BF16_SSILNSN_5MajorE0ELSP_0ELNSN_7ScaleInE1ELSQ_1EEEEEENS4_6LayoutINS5_IJNSA_ILi2EEESB_SB_EEENS5_IJSB_NSA_ILi0EEESW_EEEEENS5_IJNS4_10UnderscoreESZ_SZ_EEEEENS4_13SM90_TMA_LOADENS4_14ComposedLayoutINS4_7SwizzleILi3ELi4ELi3EEENS4_18smem_ptr_flag_bitsILi16EEENST_INS5_IJNSA_ILi8EEENSA_ILi64EEEEEENS5_IJS19_SB_EEEEEEEvNS4_8identityES12_S1D_vS1E_EENS_8epilogue10collective6detail29Sm90TmaWarpSpecializedAdapterINS1H_15DefaultEpilogueISI_SJ_SJ_NS1G_6thread17LinearCombinationISI_Li1EffLNS1L_9ScaleType4KindE0ELNS_15FloatRoundStyleE2ESI_EENS1_15EpilogueDefaultEEEEEvvEEEEvNT_6ParamsE)
        .other          _ZN7cutlass13device_kernelINS_4gemm6kernel13GemmUniversalIN4cute5tupleIJiiiiEEENS1_10collective13CollectiveMmaINS1_34MainloopSm90TmaGmmaWarpSpecializedILi2ENS5_IJNS4_1CILi1EEESB_SB_EEENS1_35KernelTmaWarpSpecializedCooperativeEEENS5_IJNSA_ILi128EEENSA_ILi256EEESF_EEENS_10bfloat16_tENS5_IJlSB_lEEESI_SJ_NS4_8TiledMMAINS4_8MMA_AtomIJNS4_4SM904GMMA28MMA_64x256x16_F32BF16BF16_SSILNSN_5MajorE0ELSP_0ELNSN_7ScaleInE1ELSQ_1EEEEEENS4_6LayoutINS5_IJNSA_ILi2EEESB_SB_EEENS5_IJSB_NSA_ILi0EEESW_EEEEENS5_IJNS4_10UnderscoreESZ_SZ_EEEEENS4_13SM90_TMA_LOADENS4_14ComposedLayoutINS4_7SwizzleILi3ELi4ELi3EEENS4_18smem_ptr_flag_bitsILi16EEENST_INS5_IJNSA_ILi8EEENSA_ILi64EEEEEENS5_IJS19_SB_EEEEEEEvNS4_8identityES12_S1D_vS1E_EENS_8epilogue10collective6detail29Sm90TmaWarpSpecializedAdapterINS1H_15DefaultEpilogueISI_SJ_SJ_NS1G_6thread17LinearCombinationISI_Li1EffLNS1L_9ScaleType4KindE0ELNS_15FloatRoundStyleE2ESI_EENS1_15EpilogueDefaultEEEEEvvEEEEvNT_6ParamsE,@"STO_CUDA_ENTRY STV_DEFAULT"
_ZN7cutlass13device_kernelINS_4gemm6kernel13GemmUniversalIN4cute5tupleIJiiiiEEENS1_10collective13CollectiveMmaINS1_34MainloopSm90TmaGmmaWarpSpecializedILi2ENS5_IJNS4_1CILi1EEESB_SB_EEENS1_35KernelTmaWarpSpecializedCooperativeEEENS5_IJNSA_ILi128EEENSA_ILi256EEESF_EEENS_10bfloat16_tENS5_IJlSB_lEEESI_SJ_NS4_8TiledMMAINS4_8MMA_AtomIJNS4_4SM904GMMA28MMA_64x256x16_F32BF16BF16_SSILNSN_5MajorE0ELSP_0ELNSN_7ScaleInE1ELSQ_1EEEEEENS4_6LayoutINS5_IJNSA_ILi2EEESB_SB_EEENS5_IJSB_NSA_ILi0EEESW_EEEEENS5_IJNS4_10UnderscoreESZ_SZ_EEEEENS4_13SM90_TMA_LOADENS4_14ComposedLayoutINS4_7SwizzleILi3ELi4ELi3EEENS4_18smem_ptr_flag_bitsILi16EEENST_INS5_IJNSA_ILi8EEENSA_ILi64EEEEEENS5_IJS19_SB_EEEEEEEvNS4_8identityES12_S1D_vS1E_EENS_8epilogue10collective6detail29Sm90TmaWarpSpecializedAdapterINS1H_15DefaultEpilogueISI_SJ_SJ_NS1G_6thread17LinearCombinationISI_Li1EffLNS1L_9ScaleType4KindE0ELNS_15FloatRoundStyleE2ESI_EENS1_15EpilogueDefaultEEEEEvvEEEEvNT_6ParamsE:
[----:B------:R-:W0:Y:S01]  /*0000*/  LDC R1, c[0x0][0x28] ;  /* 0x00000a00ff017b82 */ /* 0x000e220000000800 */
[----:B------:R-:W1:Y:S01]  /*0010*/  S2R R18, SR_TID.X ;  /* 0x0000000000127919 */ /* 0x000e620000002100 */
[----:B------:R-:W-:Y:S01]  /*0020*/  ELECT P0, URZ, PT ;  /* 0x00000000003f782f */ /* 0x000fe20003800000 */
[----:B------:R-:W-:Y:S01]  /*0030*/  BSSY B0, `(.L_x_0) ;  /* 0x000000f000007945 */ /* 0x000fe20003800000 */
[--C-:B-1----:R-:W-:Y:S02]  /*0040*/  SHF.R.U32.HI R0, RZ, 0x5, R18.reuse ;  /* 0x00000005ff007819 */ /* 0x102fe40000011612 */
[----:B------:R-:W-:-:S03]  /*0050*/  SHF.R.U32.HI R22, RZ, 0x7, R18 ;  /* 0x00000007ff167819 */ /* 0x000fc60000011612 */
[----:B------:R-:W1:Y:S04]  /*0060*/  SHFL.IDX PT, R5, R0, RZ, 0x1f ;  /* 0x00001fff00057589 */ /* 0x000e6800000e0000 */
[----:B------:R2:W3:Y:S01]  /*0070*/  SHFL.IDX PT, R8, R22, RZ, 0x1f ;  /* 0x00001fff16087589 */ /* 0x0004e200000e0000 */
[----:B-1----:R-:W-:-:S13]  /*0080*/  ISETP.NE.OR P0, PT, R5, RZ, !P0 ;  /* 0x000000ff0500720c */ /* 0x002fda0004705670 */
[----:B0-23--:R-:W-:Y:S05]  /*0090*/  @P0 BRA `(.L_x_1) ;  /* 0x0000000000200947 */ /* 0x00dfea0003800000 */
[----:B------:R-:W-:Y:S02]  /*00a0*/  ULDC.64 UR4, c[0x0][0x198] ;  /* 0x0000660000047ab9 */ /* 0x000fe40000000a00 */
[----:B------:R-:W-:Y:S02]  /*00b0*/  UIADD3 UR6, UP0, UR4, 0xf0, URZ ;  /* 0x000000f004067890 */ /* 0x000fe4000ff1e03f */
[----:B------:R-:W-:Y:S02]  /*00c0*/  UIADD3 UR4, UP1, UR4, 0x1f0, URZ ;  /* 0x000001f004047890 */ /* 0x000fe4000ff3e03f */
[----:B------:R-:W-:Y:S02]  /*00d0*/  UIADD3.X UR7, URZ, UR5, URZ, UP0, !UPT ;  /* 0x000000053f077290 */ /* 0x000fe400087fe43f */
[----:B------:R-:W-:-:S07]  /*00e0*/  UIADD3.X UR5, URZ, UR5, URZ, UP1, !UPT ;  /* 0x000000053f057290 */ /* 0x000fce0008ffe43f */
[----:B------:R0:W-:Y:S02]  /*00f0*/  UTMACCTL.PF [UR6] ;  /* 0x00000000060079b9 */ /* 0x0001e40008040000 */
[----:B------:R0:W-:Y:S02]  /*0100*/  UTMACCTL.PF [UR4] ;  /* 0x00000000040079b9 */ /* 0x0001e40008040000 */
[----:B0-----:R-:W-:Y:S01]  /*0110*/  NOP ;  /* 0x0000000000007918 */ /* 0x001fe20000000000 */
.L_x_1:
[----:B------:R-:W-:Y:S05]  /*0120*/  BSYNC B0 ;  /* 0x0000000000007941 */ /* 0x000fea0003800000 */
.L_x_0:
[----:B------:R-:W0:Y:S02]  /*0130*/  SHFL.IDX PT, R2, R0, RZ, 0x1f ;  /* 0x00001fff00027589 */ /* 0x000e2400000e0000 */
[----:B0-----:R-:W-:-:S13]  /*0140*/  ISETP.NE.AND P0, PT, R2, RZ, PT ;  /* 0x000000ff0200720c */ /* 0x001fda0003f05270 */
[----:B------:R-:W-:Y:S05]  /*0150*/  @P0 BRA `(.L_x_2) ;  /* 0x0000000000480947 */ /* 0x000fea0003800000 */
[----:B------:R-:W0:Y:S01]  /*0160*/  S2UR UR8, SR_CgaCtaId ;  /* 0x00000000000879c3 */ /* 0x000e220000008800 */
[----:B------:R-:W-:Y:S01]  /*0170*/  UMOV UR4, 0x400 ;  /* 0x0000040000047882 */ /* 0x000fe20000000000 */
[----:B------:R-:W-:Y:S01]  /*0180*/  UMOV UR5, 0x1 ;  /* 0x0000000100057882 */ /* 0x000fe20000000000 */
[----:B------:R-:W-:Y:S01]  /*0190*/  UMOV UR6, 0x100 ;  /* 0x0000010000067882 */ /* 0x000fe20000000000 */
[----:B------:R-:W-:Y:S01]  /*01a0*/  ELECT P0, URZ, PT ;  /* 0x00000000003f782f */ /* 0x000fe20003800000 */
[----:B------:R-:W-:-:S04]  /*01b0*/  UIADD3 UR6, -UR6, 0x100000, URZ ;  /* 0x0010000006067890 */ /* 0x000fc8000fffe13f */
[----:B------:R-:W-:Y:S02]  /*01c0*/  USHF.L.U32 UR7, UR6, 0xb, URZ ;  /* 0x0000000b06077899 */ /* 0x000fe4000800063f */
[----:B------:R-:W-:Y:S02]  /*01d0*/  USHF.L.U32 UR6, UR6, 0x1, URZ ;  /* 0x0000000106067899 */ /* 0x000fe4000800063f */
[----:B0-----:R-:W-:Y:S02]  /*01e0*/  ULEA UR8, UR8, UR4, 0x18 ;  /* 0x0000000408087291 */ /* 0x001fe4000f8ec03f */
[----:B------:R-:W-:-:S04]  /*01f0*/  UIADD3 UR4, -UR5, 0x100000, URZ ;  /* 0x0010000005047890 */ /* 0x000fc8000fffe13f */
[----:B------:R-:W-:Y:S02]  /*0200*/  USHF.L.U32 UR5, UR4, 0xb, URZ ;  /* 0x0000000b04057899 */ /* 0x000fe4000800063f */
[----:B------:R-:W-:Y:S01]  /*0210*/  USHF.L.U32 UR4, UR4, 0x1, URZ ;  /* 0x0000000104047899 */ /* 0x000fe2000800063f */
[----:B------:R-:W0:Y:S11]  /*0220*/  FENCE.VIEW.ASYNC.S ;  /* 0x00000000000073c6 */ /* 0x000e360000000000 */
[----:B0-----:R0:W1:Y:S01]  /*0230*/  SYNCS.EXCH.64 URZ, [UR8], UR4 ;  /* 0x00000004083f75b2 */ /* 0x0010620008000100 */
[----:B------:R0:W2:Y:S01]  /*0240*/  SYNCS.EXCH.64 URZ, [UR8+0x10], UR6 ;  /* 0x00001006083f75b2 */ /* 0x0000a20008000100 */
[----:B------:R0:W3:Y:S01]  /*0250*/  SYNCS.EXCH.64 URZ, [UR8+0x8], UR4 ;  /* 0x00000804083f75b2 */ /* 0x0000e20008000100 */
[----:B------:R0:W4:Y:S01]  /*0260*/  SYNCS.EXCH.64 URZ, [UR8+0x18], UR6 ;  /* 0x00001806083f75b2 */ /* 0x0001220008000100 */
[----:B------:R-:W-:Y:S01]  /*0270*/  NOP ;  /* 0x0000000000007918 */ /* 0x000fe20000000000 */
.L_x_2:
[----:B------:R-:W5:Y:S01]  /*0280*/  SHFL.IDX PT, R0, R0, RZ, 0x1f ;  /* 0x00001fff00007589 */ /* 0x000f6200000e0000 */
[----:B------:R-:W-:Y:S01]  /*0290*/  ELECT P0, URZ, PT ;  /* 0x00000000003f782f */ /* 0x000fe20003800000 */
[----:B------:R-:W1:Y:S01]  /*02a0*/  LDC R2, c[0x0][0x65c] ;  /* 0x00019700ff027b82 */ /* 0x000e620000000800 */
[----:B------:R-:W-:Y:S01]  /*02b0*/  SHF.R.S32.HI R6, RZ, 0x1f, R5 ;  /* 0x0000001fff067819 */ /* 0x000fe20000011405 */
[----:B------:R-:W2:Y:S01]  /*02c0*/  S2R R3, SR_CTAID.Y ;  /* 0x0000000000037919 */ /* 0x000ea20000002600 */
[----:B0-----:R-:W-:Y:S01]  /*02d0*/  UMOV UR4, 0x20 ;  /* 0x0000002000047882 */ /* 0x001fe20000000000 */
[----:B------:R-:W-:Y:S01]  /*02e0*/  ISETP.NE.AND P2, PT, R8, RZ, PT ;  /* 0x000000ff0800720c */ /* 0x000fe20003f45270 */
[----:B------:R-:W-:Y:S01]  /*02f0*/  NOP ;  /* 0x0000000000007918 */ /* 0x000fe20000000000 */
[----:B------:R-:W0:Y:S01]  /*0300*/  S2R R4, SR_CTAID.X ;  /* 0x0000000000047919 */ /* 0x000e220000002500 */
[----:B------:R-:W-:Y:S01]  /*0310*/  LEA.HI R6, R6, R5, RZ, 0x2 ;  /* 0x0000000506067211 */ /* 0x000fe200078f10ff */
[----:B------:R-:W-:Y:S01]  /*0320*/  NOP ;  /* 0x0000000000007918 */ /* 0x000fe20000000000 */
[----:B-----5:R-:W-:-:S02]  /*0330*/  ISETP.NE.OR P0, PT, R0, RZ, !P0 ;  /* 0x000000ff0000720c */ /* 0x020fc40004705670 */
[----:B-1----:R-:W-:-:S04]  /*0340*/  ISETP.NE.AND P3, PT, R2, 0x1, PT ;  /* 0x000000010200780c */ /* 0x002fc80003f65270 */
[----:B------:R-:W-:Y:S02]  /*0350*/  P2R R0, PR, RZ, 0x8 ;  /* 0x00000008ff007803 */ /* 0x000fe40000000000 */
[----:B------:R-:W-:-:S05]  /*0360*/  LOP3.LUT R0, R6, 0xfffffffc, RZ, 0xc0, !PT ;  /* 0xfffffffc06007812 */ /* 0x000fca00078ec0ff */
[----:B------:R-:W-:Y:S01]  /*0370*/  VOTEU.ALL UP0, P0 ;  /* 0x00000000003f7886 */ /* 0x000fe20000000000 */
[----:B------:R-:W-:Y:S01]  /*0380*/  IMAD.IADD R0, R5, 0x1, -R0 ;  /* 0x0000000105007824 */ /* 0x000fe200078e0a00 */
[----:B------:R-:W0:Y:S01]  /*0390*/  @P3 LDC R17, c[0x0][0x10] ;  /* 0x00000400ff113b82 */ /* 0x000e220000000800 */
[----:B------:R-:W-:Y:S01]  /*03a0*/  VOTEU.ALL UP1, P0 ;  /* 0x00000000003f7886 */ /* 0x000fe20000020000 */
[----:B--2---:R-:W-:Y:S01]  /*03b0*/  @P3 IMAD.MOV.U32 R6, RZ, RZ, R3 ;  /* 0x000000ffff063224 */ /* 0x004fe200078e0003 */
[----:B------:R-:W-:Y:S01]  /*03c0*/  @!UP0 UMOV UR6, 0x400 ;  /* 0x0000040000068882 */ /* 0x000fe20000000000 */
[----:B------:R-:W-:-:S04]  /*03d0*/  @!UP0 UIADD3 UR4, -UR4, 0x100000, URZ ;  /* 0x0010000004048890 */ /* 0x000fc8000fffe13f */
[----:B------:R-:W-:Y:S02]  /*03e0*/  @!UP0 USHF.L.U32 UR5, UR4, 0xb, URZ ;  /* 0x0000000b04058899 */ /* 0x000fe4000800063f */
[----:B------:R-:W-:Y:S01]  /*03f0*/  @!UP0 USHF.L.U32 UR4, UR4, 0x1, URZ ;  /* 0x0000000104048899 */ /* 0x000fe2000800063f */
[----:B------:R-:W-:Y:S02]  /*0400*/  @P3 IMAD.MOV.U32 R7, RZ, RZ, RZ ;  /* 0x000000ffff073224 */ /* 0x000fe400078e00ff */
[----:B------:R-:W-:Y:S01]  /*0410*/  IMAD.MOV.U32 R5, RZ, RZ, RZ ;  /* 0x000000ffff057224 */ /* 0x000fe200078e00ff */
[----:B------:R-:W1:Y:S01]  /*0420*/  @!UP0 S2UR UR7, SR_CgaCtaId ;  /* 0x00000000000789c3 */ /* 0x000e620000008800 */
[----:B------:R-:W-:-:S07]  /*0430*/  @P3 IMAD.MOV.U32 R11, RZ, RZ, RZ ;  /* 0x000000ffff0b3224 */ /* 0x000fce00078e00ff */
[----:B------:R-:W2:Y:S01]  /*0440*/  @!P3 LDC R9, c[0x0][0xc] ;  /* 0x00000300ff09bb82 */ /* 0x000ea20000000800 */
[----:B0-----:R-:W-:-:S04]  /*0450*/  @P3 IMAD.WIDE.U32 R16, R4, R17, R6 ;  /* 0x0000001104103225 */ /* 0x001fc800078e0006 */
[----:B------:R-:W-:Y:S01]  /*0460*/  @P3 IMAD.IADD R17, R17, 0x1, R11 ;  /* 0x0000000111113824 */ /* 0x000fe200078e020b */
[----:B-1----:R-:W-:Y:S01]  /*0470*/  @!UP0 ULEA UR6, UR7, UR6, 0x18 ;  /* 0x0000000607068291 */ /* 0x002fe2000f8ec03f */
[----:B------:R-:W-:Y:S01]  /*0480*/  VOTEU.ALL UP0, P0 ;  /* 0x00000000003f7886 */ /* 0x000fe20000000000 */
[----:B------:R-:W-:-:S04]  /*0490*/  ISETP.NE.AND P0, PT, R0, 0x3, PT ;  /* 0x000000030000780c */ /* 0x000fc80003f05270 */
[----:B------:R-:W-:Y:S01]  /*04a0*/  ISETP.EQ.OR P0, PT, R0, RZ, !P0 ;  /* 0x000000ff0000720c */ /* 0x000fe20004702670 */
[----:B--2---:R-:W-:-:S03]  /*04b0*/  @!P3 IMAD.WIDE.U32 R6, R9, R3, R4 ;  /* 0x000000030906b225 */ /* 0x004fc600078e0004 */
[C---:B------:R-:W-:Y:S01]  /*04c0*/  ISETP.EQ.AND P0, PT, R8.reuse, RZ, P0 ;  /* 0x000000ff0800720c */ /* 0x040fe20000702270 */
[----:B------:R-:W-:Y:S01]  /*04d0*/  VIADD R8, R8, 0xffffffff ;  /* 0xffffffff08087836 */ /* 0x000fe20000000000 */
[----:B------:R-:W0:Y:S02]  /*04e0*/  FENCE.VIEW.ASYNC.S ;  /* 0x00000000000073c6 */ /* 0x000e240000000000 */
[----:B0-----:R0:W3:Y:S01]  /*04f0*/  @!UP0 SYNCS.EXCH.64 URZ, [UR6+0x30], UR4 ;  /* 0x00003004063f85b2 */ /* 0x0010e20008000100 */
[----:B------:R-:W-:Y:S01]  /*0500*/  @!P3 IMAD.MOV.U32 R16, RZ, RZ, R6 ;  /* 0x000000ffff10b224 */ /* 0x000fe200078e0006 */
[----:B------:R-:W-:Y:S01]  /*0510*/  SEL R19, RZ, 0x1, !P0 ;  /* 0x00000001ff137807 */ /* 0x000fe20004000000 */
[----:B------:R-:W-:Y:S01]  /*0520*/  @!P3 IMAD.MOV.U32 R17, RZ, RZ, R7 ;  /* 0x000000ffff11b224 */ /* 0x000fe200078e0007 */
[----:B------:R-:W-:-:S04]  /*0530*/  ISETP.GE.U32.AND P1, PT, R8, 0x2, PT ;  /* 0x000000020800780c */ /* 0x000fc80003f26070 */
[----:B------:R-:W-:Y:S01]  /*0540*/  SEL R19, R19, 0x2, P1 ;  /* 0x0000000213137807 */ /* 0x000fe20000800000 */
[----:B------:R0:W3:Y:S01]  /*0550*/  @!UP1 SYNCS.EXCH.64 URZ, [UR6+0x38], UR4 ;  /* 0x00003804063f95b2 */ /* 0x0000e20008000100 */
[----:B------:R-:W-:Y:S01]  /*0560*/  NOP ;  /* 0x0000000000007918 */ /* 0x000fe20000000000 */
[----:B---34-:R-:W-:Y:S06]  /*0570*/  BAR.SYNC.DEFER_BLOCKING 0x0 ;  /* 0x0000000000007b1d */ /* 0x018fec0000010000 */
[----:B------:R-:W-:Y:S05]  /*0580*/  @!P2 BRA `(.L_x_3) ;  /* 0x0000009c0068a947 */ /* 0x000fea0003800000 */
[----:B------:R-:W-:-:S13]  /*0590*/  ISETP.GT.U32.AND P0, PT, R8, 0x1, PT ;  /* 0x000000010800780c */ /* 0x000fda0003f04070 */
[----:B0-----:R-:W-:Y:S05]  /*05a0*/  @P0 EXIT ;  /* 0x000000000000094d */ /* 0x001fea0003800000 */
[----:B------:R-:W-:Y:S01]  /*05b0*/  ULDC.64 UR4, c[0x0][0x650] ;  /* 0x0001940000047ab9 */ /* 0x000fe20000000a00 */
[----:B------:R-:W-:Y:S01]  /*05c0*/  PRMT R0, RZ, 0x7610, R0 ;  /* 0x00007610ff007816 */ /* 0x000fe20000000000 */
[----:B------:R-:W-:Y:S01]  /*05d0*/  IMAD.MOV.U32 R153, RZ, RZ, -0x1 ;  /* 0xffffffffff997424 */ /* 0x000fe200078e00ff */
[----:B------:R-:W-:Y:S01]  /*05e0*/  ISETP.GE.U32.AND P0, PT, R16, UR4, PT ;  /* 0x0000000410007c0c */ /* 0x000fe2000bf06070 */
[----:B------:R-:W-:Y:S02]  /*05f0*/  IMAD.MOV.U32 R152, RZ, RZ, -0x1 ;  /* 0xffffffffff987424 */ /* 0x000fe400078e00ff */
[----:B------:R-:W-:Y:S01]  /*0600*/  IMAD.MOV.U32 R23, RZ, RZ, -0x1 ;  /* 0xffffffffff177424 */ /* 0x000fe200078e00ff */
[----:B------:R-:W-:-:S13]  /*0610*/  ISETP.GE.U32.AND.EX P0, PT, R17, UR5, PT, P0 ;  /* 0x0000000511007c0c */ /* 0x000fda000bf06100 */
[----:B------:R-:W-:Y:S05]  /*0620*/  @P0 BRA `(.L_x_4) ;  /* 0x0000000400540947 */ /* 0x000fea0003800000 */
[----:B------:R-:W0:Y:S01]  /*0630*/  LDC.64 R14, c[0x0][0x628] ;  /* 0x00018a00ff0e7b82 */ /* 0x000e220000000a00 */
[----:B------:R-:W-:Y:S02]  /*0640*/  IMAD.MOV.U32 R6, RZ, RZ, R16 ;  /* 0x000000ffff067224 */ /* 0x000fe400078e0010 */
[----:B------:R-:W-:-:S05]  /*0650*/  IMAD.MOV.U32 R7, RZ, RZ, R17 ;  /* 0x000000ffff077224 */ /* 0x000fca00078e0011 */
[----:B------:R-:W1:Y:S08]  /*0660*/  LDC R0, c[0x0][0x630] ;  /* 0x00018c00ff007b82 */ /* 0x000e700000000800 */
[----:B------:R-:W2:Y:S01]  /*0670*/  LDC.64 R20, c[0x0][0x620] ;  /* 0x00018800ff147b82 */ /* 0x000ea20000000a00 */
[----:B0-----:R-:W-:-:S04]  /*0680*/  ISETP.NE.U32.AND P0, PT, R14, RZ, PT ;  /* 0x000000ff0e00720c */ /* 0x001fc80003f05070 */
[----:B------:R-:W-:-:S13]  /*0690*/  ISETP.NE.AND.EX P0, PT, R15, RZ, PT, P0 ;  /* 0x000000ff0f00720c */ /* 0x000fda0003f05300 */
[----:B-12---:R-:W-:Y:S05]  /*06a0*/  @!P0 BRA `(.L_x_5) ;  /* 0x0000000000288947 */ /* 0x006fea0003800000 */
[----:B------:R-:W0:Y:S02]  /*06b0*/  LDC R11, c[0x0][0x634] ;  /* 0x00018d00ff0b7b82 */ /* 0x000e240000000800 */
[----:B0-----:R-:W-:-:S05]  /*06c0*/  IADD3 R11, P0, R16, R11, RZ ;  /* 0x0000000b100b7210 */ /* 0x001fca0007f1e0ff */
[----:B------:R-:W-:-:S04]  /*06d0*/  IMAD.X R13, RZ, RZ, R17, P0 ;  /* 0x000000ffff0d7224 */ /* 0x000fc800000e0611 */
[----:B------:R-:W-:-:S04]  /*06e0*/  IMAD.WIDE.U32 R6, R13, R14, RZ ;  /* 0x0000000e0d067225 */ /* 0x000fc800078e00ff */
[----:B------:R-:W-:-:S04]  /*06f0*/  IMAD.WIDE.U32 R8, P0, R11, R15, R6 ;  /* 0x0000000f0b087225 */ /* 0x000fc80007800006 */
[----:B------:R-:W-:-:S04]  /*0700*/  IMAD.WIDE.U32 R6, R11, R14, RZ ;  /* 0x0000000e0b067225 */ /* 0x000fc800078e00ff */
[----:B------:R-:W-:Y:S01]  /*0710*/  IMAD.X R11, RZ, RZ, RZ, P0 ;  /* 0x000000ffff0b7224 */ /* 0x000fe200000e06ff */
[----:B------:R-:W-:Y:S01]  /*0720*/  IADD3 RZ, P0, R7, R8, RZ ;  /* 0x0000000807ff7210 */ /* 0x000fe20007f1e0ff */
[----:B------:R-:W-:-:S04]  /*0730*/  IMAD.MOV.U32 R10, RZ, RZ, R9 ;  /* 0x000000ffff0a7224 */ /* 0x000fc800078e0009 */
[----:B------:R-:W-:-:S08]  /*0740*/  IMAD.WIDE.U32.X R6, R13, R15, R10, P0 ;  /* 0x0000000f0d067225 */ /* 0x000fd000000e040a */
.L_x_5:
[-CC-:B------:R-:W-:Y:S01]  /*0750*/  SHF.R.U64 R23, R6, R0.reuse, R7.reuse ;  /* 0x0000000006177219 */ /* 0x180fe20000001207 */
[----:B------:R-:W0:Y:S01]  /*0760*/  LDC R10, c[0x0][0x618] ;  /* 0x00018600ff0a7b82 */ /* 0x000e220000000800 */
[----:B------:R-:W-:Y:S01]  /*0770*/  SHF.R.U32.HI R5, RZ, R0, R7 ;  /* 0x00000000ff057219 */ /* 0x000fe20000011607 */
[----:B------:R-:W-:Y:S01]  /*0780*/  ULDC UR4, c[0x0][0x150] ;  /* 0x0000540000047ab9 */ /* 0x000fe20000000800 */
[----:B------:R-:W-:Y:S02]  /*0790*/  IADD3 R9, P0, RZ, -R23, RZ ;  /* 0x80000017ff097210 */ /* 0x000fe40007f1e0ff */
[----:B------:R-:W-:-:S03]  /*07a0*/  I2FP.F32.U32 R0, R4 ;  /* 0x0000000400007245 */ /* 0x000fc60000201000 */
[----:B------:R-:W1:Y:S01]  /*07b0*/  LDC.64 R28, c[0x0][0x640] ;  /* 0x00019000ff1c7b82 */ /* 0x000e620000000a00 */
[----:B------:R-:W-:Y:S02]  /*07c0*/  IMAD.X R11, RZ, RZ, ~R5, P0 ;  /* 0x000000ffff0b7224 */ /* 0x000fe400000e0e05 */
[----:B------:R-:W-:Y:S01]  /*07d0*/  FMUL R0, R0, UR4 ;  /* 0x0000000400007c20 */ /* 0x000fe20008400000 */
[----:B------:R-:W-:Y:S01]  /*07e0*/  IMAD.WIDE.U32 R6, R9, R20, R16 ;  /* 0x0000001409067225 */ /* 0x000fe200078e0010 */
[----:B------:R-:W-:-:S03]  /*07f0*/  ULDC UR4, c[0x0][0x154] ;  /* 0x0000550000047ab9 */ /* 0x000fc60000000800 */
[----:B------:R-:W-:Y:S01]  /*0800*/  IMAD R8, R11, R20, RZ ;  /* 0x000000140b087224 */ /* 0x000fe200078e02ff */
[----:B------:R-:W2:Y:S01]  /*0810*/  LDC R5, c[0x0][0x144] ;  /* 0x00005100ff057b82 */ /* 0x000ea20000000800 */
[----:B------:R-:W3:Y:S02]  /*0820*/  F2I.U32.TRUNC.NTZ R0, R0 ;  /* 0x0000000000007305 */ /* 0x000ee4000020f000 */
[----:B------:R-:W-:-:S04]  /*0830*/  IMAD R9, R9, R21, R8 ;  /* 0x0000001509097224 */ /* 0x000fc800078e0208 */
[----:B------:R-:W-:Y:S01]  /*0840*/  IMAD.IADD R7, R7, 0x1, R9 ;  /* 0x0000000107077824 */ /* 0x000fe200078e0209 */
[----:B------:R-:W4:Y:S01]  /*0850*/  LDC R12, c[0x0][0x608] ;  /* 0x00018200ff0c7b82 */ /* 0x000f220000000800 */
[----:B------:R-:W-:-:S03]  /*0860*/  IMAD.MOV.U32 R9, RZ, RZ, -0x1 ;  /* 0xffffffffff097424 */ /* 0x000fc600078e00ff */
[-CC-:B0-----:R-:W-:Y:S02]  /*0870*/  SHF.R.U64 R20, R6, R10.reuse, R7.reuse ;  /* 0x0000000a06147219 */ /* 0x181fe40000001207 */
[----:B------:R-:W-:Y:S02]  /*0880*/  I2FP.F32.U32 R6, R3 ;  /* 0x0000000300067245 */ /* 0x000fe40000201000 */
[----:B------:R-:W0:Y:S01]  /*0890*/  LDC R26, c[0x0][0x658] ;  /* 0x00019600ff1a7b82 */ /* 0x000e220000000800 */
[----:B-1----:R-:W-:Y:S01]  /*08a0*/  ISETP.NE.U32.AND P0, PT, R28, RZ, PT ;  /* 0x000000ff1c00720c */ /* 0x002fe20003f05070 */
[----:B---3--:R-:W-:Y:S01]  /*08b0*/  IMAD.MOV R8, RZ, RZ, -R0 ;  /* 0x000000ffff087224 */ /* 0x008fe200078e0a00 */
[----:B------:R-:W-:Y:S01]  /*08c0*/  SHF.R.U32.HI R7, RZ, R10, R7 ;  /* 0x0000000aff077219 */ /* 0x000fe20000011607 */
[----:B------:R-:W-:Y:S01]  /*08d0*/  FMUL R6, R6, UR4 ;  /* 0x0000000406067c20 */ /* 0x000fe20008400000 */
[----:B------:R-:W-:-:S03]  /*08e0*/  ISETP.NE.AND.EX P0, PT, R29, RZ, PT, P0 ;  /* 0x000000ff1d00720c */ /* 0x000fc60003f05300 */
[----:B------:R-:W1:Y:S01]  /*08f0*/  LDC R14, c[0x0][0x148] ;  /* 0x00005200ff0e7b82 */ /* 0x000e620000000800 */
[----:B--2---:R-:W-:-:S07]  /*0900*/  IMAD R0, R5, R8, R4 ;  /* 0x0000000805007224 */ /* 0x004fce00078e0204 */
[----:B------:R-:W2:Y:S01]  /*0910*/  LDC R24, c[0x0][0x600] ;  /* 0x00018000ff187b82 */ /* 0x000ea20000000800 */
[-CC-:B----4-:R-:W-:Y:S02]  /*0920*/  SHF.R.U64 R30, R20, R12.reuse, R7.reuse ;  /* 0x0000000c141e7219 */ /* 0x190fe40000001207 */
[----:B------:R-:W-:Y:S01]  /*0930*/  SHF.R.U32.HI R5, RZ, R12, R7 ;  /* 0x0000000cff057219 */ /* 0x000fe20000011607 */
[----:B------:R-:W-:Y:S01]  /*0940*/  IMAD.MOV.U32 R7, RZ, RZ, 0x1 ;  /* 0x00000001ff077424 */ /* 0x000fe200078e00ff */
[----:B------:R3:W4:Y:S03]  /*0950*/  F2I.U32.TRUNC.NTZ R12, R6 ;  /* 0x00000006000c7305 */ /* 0x000726000020f000 */
[----:B------:R-:W1:Y:S01]  /*0960*/  LDC R15, c[0x0][0x648] ;  /* 0x00019200ff0f7b82 */ /* 0x000e620000000800 */
[-C--:B0-----:R-:W-:Y:S02]  /*0970*/  SHF.L.U32 R4, R9, R26.reuse, RZ ;  /* 0x0000001a09047219 */ /* 0x081fe400000006ff */
[----:B------:R-:W-:-:S02]  /*0980*/  SHF.R.U64 R32, R30, R26, R5 ;  /* 0x0000001a1e207219 */ /* 0x000fc40000001205 */
[----:B------:R-:W-:Y:S02]  /*0990*/  LOP3.LUT R11, RZ, R4, RZ, 0x33, !PT ;  /* 0x00000004ff0b7212 */ /* 0x000fe400078e33ff */
[-C--:B------:R-:W-:Y:S01]  /*09a0*/  SHF.R.U32.HI R5, RZ, R26.reuse, R5 ;  /* 0x0000001aff057219 */ /* 0x080fe20000011605 */
[----:B------:R-:W0:Y:S01]  /*09b0*/  LDC R21, c[0x0][0x638] ;  /* 0x00018e00ff157b82 */ /* 0x000e220000000800 */
[----:B------:R-:W-:Y:S01]  /*09c0*/  SHF.L.U32 R10, R7, R26, RZ ;  /* 0x0000001a070a7219 */ /* 0x000fe200000006ff */
[----:B------:R-:W-:-:S06]  /*09d0*/  IMAD.MOV.U32 R4, RZ, RZ, R32 ;  /* 0x000000ffff047224 */ /* 0x000fcc00078e0020 */
[----:B------:R-:W0:Y:S01]  /*09e0*/  LDC R153, c[0x0][0x610] ;  /* 0x00018400ff997b82 */ /* 0x000e220000000800 */
[----:B---34-:R-:W-:Y:S05]  /*09f0*/  @!P0 BRA `(.L_x_6) ;  /* 0x0000000000288947 */ /* 0x018fea0003800000 */
[----:B------:R-:W3:Y:S02]  /*0a00*/  LDC R9, c[0x0][0x64c] ;  /* 0x00019300ff097b82 */ /* 0x000ee40000000800 */
[----:B---3--:R-:W-:-:S05]  /*0a10*/  IADD3 R9, P0, R32, R9, RZ ;  /* 0x0000000920097210 */ /* 0x008fca0007f1e0ff */
        /* <DEDUP_REMOVED lines=8> */
.L_x_6:
[----:B-1----:R-:W-:Y:S01]  /*0aa0*/  SHF.R.U64 R4, R4, R15, R5 ;  /* 0x0000000f04047219 */ /* 0x002fe20000001205 */
[----:B--2---:R-:W-:Y:S01]  /*0ab0*/  VIADD R5, R24, 0xffffffff ;  /* 0xffffffff18057836 */ /* 0x004fe20000000000 */
[----:B------:R-:W-:Y:S01]  /*0ac0*/  LOP3.LUT R11, R30, R11, RZ, 0xc0, !PT ;  /* 0x0000000b1e0b7212 */ /* 0x000fe200078ec0ff */
[----:B------:R-:W-:Y:S02]  /*0ad0*/  IMAD.MOV R12, RZ, RZ, -R12 ;  /* 0x000000ffff0c7224 */ /* 0x000fe400078e0a0c */
[----:B------:R-:W-:Y:S02]  /*0ae0*/  IMAD.MOV R6, RZ, RZ, -R4 ;  /* 0x000000ffff067224 */ /* 0x000fe400078e0a04 */
[----:B------:R-:W-:Y:S01]  /*0af0*/  IMAD R11, R10, R4, R11 ;  /* 0x000000040a0b7224 */ /* 0x000fe200078e020b */
[----:B------:R-:W-:Y:S01]  /*0b00*/  LOP3.LUT R4, R20, R5, RZ, 0xc0, !PT ;  /* 0x0000000514047212 */ /* 0x000fe200078ec0ff */
[----:B------:R-:W-:Y:S02]  /*0b10*/  @P3 IMAD R0, R14, R12, R3 ;  /* 0x0000000c0e003224 */ /* 0x000fe400078e0203 */
[----:B0-----:R-:W-:-:S02]  /*0b20*/  IMAD R3, R6, R21, R32 ;  /* 0x0000001506037224 */ /* 0x001fc400078e0220 */
[----:B------:R-:W-:Y:S02]  /*0b30*/  IMAD R153, R11, R153, R0 ;  /* 0x000000990b997224 */ /* 0x000fe400078e0200 */
[----:B------:R-:W-:Y:S02]  /*0b40*/  IMAD R4, R3, R24, R4 ;  /* 0x0000001803047224 */ /* 0x000fe400078e0204 */
[----:B------:R-:W-:-:S03]  /*0b50*/  IMAD.MOV.U32 R0, RZ, RZ, 0x1 ;  /* 0x00000001ff007424 */ /* 0x000fc600078e00ff */
[----:B------:R-:W-:Y:S02]  /*0b60*/  SEL R152, R4, R153, !P3 ;  /* 0x0000009904987207 */ /* 0x000fe40005800000 */
[----:B------:R-:W-:-:S07]  /*0b70*/  SEL R153, R153, R4, !P3 ;  /* 0x0000000499997207 */ /* 0x000fce0005800000 */
.L_x_4:
[----:B------:R-:W-:-:S08]  /*0b80*/  NOP ;  /* 0x0000000000007918 */ /* 0x000fd00000000000 */
[----:B------:R-:W0:Y:S02]  /*0b90*/  USETMAXREG.TRY_ALLOC.CTAPOOL UP0, 0xe8 ;  /* 0x000000e8000079c8 */ /* 0x000e240008000600 */
[----:B0-----:R-:W-:-:S13]  /*0ba0*/  PLOP3.LUT P0, PT, PT, PT, UP0, 0x80, 0x0 ;  /* 0x000000000000781c */ /* 0x001fda0003f0f008 */
[----:B------:R-:W-:Y:S05]  /*0bb0*/  @!P0 BRA `(.L_x_4) ;  /* 0xfffffffc00f08947 */ /* 0x000fea000383ffff */
[----:B------:R-:W-:Y:S01]  /*0bc0*/  ULDC.64 UR4, c[0x0][0x598] ;  /* 0x0001660000047ab9 */ /* 0x000fe20000000a00 */
[----:B------:R-:W-:Y:S01]  /*0bd0*/  ULDC.64 UR36, c[0x0][0x208] ;  /* 0x0000820000247ab9 */ /* 0x000fe20000000a00 */
[----:B------:R-:W-:-:S04]  /*0be0*/  ISETP.NE.U32.AND P0, PT, RZ, UR4, PT ;  /* 0x00000004ff007c0c */ /* 0x000fc8000bf05070 */
[----:B------:R-:W-:-:S13]  /*0bf0*/  ISETP.NE.AND.EX P0, PT, RZ, UR5, PT, P0 ;  /* 0x00000005ff007c0c */ /* 0x000fda000bf05300 */
[----:B------:R-:W-:Y:S05]  /*0c00*/  @!P0 BRA `(.L_x_7) ;  /* 0x00000000001c8947 */ /* 0x000fea0003800000 */
[----:B------:R-:W0:Y:S02]  /*0c10*/  LDC.64 R4, c[0x0][0x598] ;  /* 0x00016600ff047b82 */ /* 0x000e240000000a00 */
[----:B0-----:R-:W2:Y:S02]  /*0c20*/  LDG.E.64 R4, desc[UR36][R4.64] ;  /* 0x0000002404047981 */ /* 0x001ea4000c1e1b00 */
[----:B--2---:R-:W-:-:S04]  /*0c30*/  ISETP.NE.U32.AND P0, PT, R4, RZ, PT ;  /* 0x000000ff0400720c */ /* 0x004fc80003f05070 */
[----:B------:R-:W-:-:S13]  /*0c40*/  ISETP.NE.AND.EX P0, PT, R5, RZ, PT, P0 ;  /* 0x000000ff0500720c */ /* 0x000fda0003f05300 */
[----:B------:R-:W-:Y:S05]  /*0c50*/  @!P0 BRA `(.L_x_7) ;  /* 0x0000000000088947 */ /* 0x000fea0003800000 */
[----:B------:R0:W5:Y:S01]  /*0c60*/  LD.E R154, desc[UR36][R4.64] ;  /* 0x00000024049a7980 */ /* 0x000162000c101900 */
[----:B------:R-:W-:Y:S05]  /*0c70*/  BRA `(.L_x_8) ;  /* 0x0000000000247947 */ /* 0x000fea0003800000 */
.L_x_7:
[----:B------:R-:W-:Y:S02]  /*0c80*/  ULDC.64 UR4, c[0x0][0x588] ;  /* 0x0001620000047ab9 */ /* 0x000fe40000000a00 */
[----:B------:R-:W-:-:S04]  /*0c90*/  ISETP.NE.U32.AND P0, PT, RZ, UR4, PT ;  /* 0x00000004ff007c0c */ /* 0x000fc8000bf05070 */
[----:B------:R-:W-:-:S13]  /*0ca0*/  ISETP.NE.AND.EX P0, PT, RZ, UR5, PT, P0 ;  /* 0x00000005ff007c0c */ /* 0x000fda000bf05300 */
[----:B------:R-:W-:Y:S05]  /*0cb0*/  @!P0 BRA `(.L_x_9) ;  /* 0x00000000000c8947 */ /* 0x000fea0003800000 */
[----:B------:R-:W0:Y:S02]  /*0cc0*/  LDC.64 R154, c[0x0][0x588] ;  /* 0x00016200ff9a7b82 */ /* 0x000e240000000a00 */
[----:B0-----:R1:W5:Y:S01]  /*0cd0*/  LDG.E R154, desc[UR36][R154.64] ;  /* 0x000000249a9a7981 */ /* 0x001362000c1e1900 */
[----:B------:R-:W-:Y:S05]  /*0ce0*/  BRA `(.L_x_8) ;  /* 0x0000000000087947 */ /* 0x000fea0003800000 */
.L_x_9:
[----:B------:R-:W-:Y:S02]  /*0cf0*/  ULDC UR4, c[0x0][0x580] ;  /* 0x0001600000047ab9 */ /* 0x000fe40000000800 */
[----:B------:R-:W-:-:S07]  /*0d00*/  IMAD.U32 R154, RZ, RZ, UR4 ;  /* 0x00000004ff9a7e24 */ /* 0x000fce000f8e00ff */
.L_x_8:
[----:B------:R-:W-:Y:S02]  /*0d10*/  ULDC.64 UR4, c[0x0][0x5a0] ;  /* 0x0001680000047ab9 */ /* 0x000fe40000000a00 */
[----:B------:R-:W-:-:S04]  /*0d20*/  ISETP.NE.U32.AND P0, PT, RZ, UR4, PT ;  /* 0x00000004ff007c0c */ /* 0x000fc8000bf05070 */
[----:B------:R-:W-:-:S13]  /*0d30*/  ISETP.NE.AND.EX P0, PT, RZ, UR5, PT, P0 ;  /* 0x00000005ff007c0c */ /* 0x000fda000bf05300 */
[----:B------:R-:W-:Y:S05]  /*0d40*/  @!P0 BRA `(.L_x_10) ;  /* 0x00000000001c8947 */ /* 0x000fea0003800000 */
[----:B0-----:R-:W0:Y:S02]  /*0d50*/  LDC.64 R4, c[0x0][0x5a0] ;  /* 0x00016800ff047b82 */ /* 0x001e240000000a00 */
[----:B0-----:R-:W2:Y:S02]  /*0d60*/  LDG.E.64 R4, desc[UR36][R4.64] ;  /* 0x0000002404047981 */ /* 0x001ea4000c1e1b00 */
[----:B--2---:R-:W-:-:S04]  /*0d70*/  ISETP.NE.U32.AND P0, PT, R4, RZ, PT ;  /* 0x000000ff0400720c */ /* 0x004fc80003f05070 */
[----:B------:R-:W-:-:S13]  /*0d80*/  ISETP.NE.AND.EX P0, PT, R5, RZ, PT, P0 ;  /* 0x000000ff0500720c */ /* 0x000fda0003f05300 */
[----:B------:R-:W-:Y:S05]  /*0d90*/  @!P0 BRA `(.L_x_10) ;  /* 0x0000000000088947 */ /* 0x000fea0003800000 */
[----:B-1----:R0:W5:Y:S01]  /*0da0*/  LD.E R155, desc[UR36][R4.64] ;  /* 0x00000024049b7980 */ /* 0x002162000c101900 */
[----:B------:R-:W-:Y:S05]  /*0db0*/  BRA `(.L_x_11) ;  /* 0x0000000000247947 */ /* 0x000fea0003800000 */
.L_x_10:
[----:B------:R-:W-:Y:S02]  /*0dc0*/  ULDC.64 UR4, c[0x0][0x590] ;  /* 0x0001640000047ab9 */ /* 0x000fe40000000a00 */
[----:B------:R-:W-:-:S04]  /*0dd0*/  ISETP.NE.U32.AND P0, PT, RZ, UR4, PT ;  /* 0x00000004ff007c0c */ /* 0x000fc8000bf05070 */
[----:B------:R-:W-:-:S13]  /*0de0*/  ISETP.NE.AND.EX P0, PT, RZ, UR5, PT, P0 ;  /* 0x00000005ff007c0c */ /* 0x000fda000bf05300 */
[----:B------:R-:W-:Y:S05]  /*0df0*/  @!P0 BRA `(.L_x_12) ;  /* 0x00000000000c8947 */ /* 0x000fea0003800000 */
[----:B0-----:R-:W1:Y:S02]  /*0e00*/  LDC.64 R4, c[0x0][0x590] ;  /* 0x00016400ff047b82 */ /* 0x001e640000000a00 */
[----:B-1----:R1:W5:Y:S01]  /*0e10*/  LDG.E R155, desc[UR36][R4.64] ;  /* 0x00000024049b7981 */ /* 0x002362000c1e1900 */
[----:B------:R-:W-:Y:S05]  /*0e20*/  BRA `(.L_x_11) ;  /* 0x0000000000087947 */ /* 0x000fea0003800000 */
.L_x_12:
[----:B------:R-:W-:Y:S02]  /*0e30*/  ULDC UR4, c[0x0][0x584] ;  /* 0x0001610000047ab9 */ /* 0x000fe40000000800 */
[----:B-1----:R-:W-:-:S07]  /*0e40*/  IMAD.U32 R155, RZ, RZ, UR4 ;  /* 0x00000004ff9b7e24 */ /* 0x002fce000f8e00ff */
.L_x_11:
[----:B------:R-:W-:-:S13]  /*0e50*/  LOP3.LUT P0, RZ, R0, 0xff, RZ, 0xc0, !PT ;  /* 0x000000ff00ff7812 */ /* 0x000fda000780c0ff */
[----:B------:R-:W-:Y:S05]  /*0e60*/  @!P0 EXIT ;  /* 0x000000000000894d */ /* 0x000fea0003800000 */
[----:B------:R-:W-:Y:S01]  /*0e70*/  ULDC UR4, c[0x0][0x28c] ;  /* 0x0000a30000047ab9 */ /* 0x000fe20000000800 */
[----:B------:R-:W-:Y:S01]  /*0e80*/  LOP3.LUT R158, R19, 0x1, RZ, 0xfc, !PT ;  /* 0x00000001139e7812 */ /* 0x000fe200078efcff */
[----:B------:R-:W-:Y:S01]  /*0e90*/  UIADD3 UR4, UR4, 0x7f, URZ ;  /* 0x0000007f04047890 */ /* 0x000fe2000fffe03f */
[----:B------:R-:W-:Y:S01]  /*0ea0*/  UMOV UR38, URZ ;  /* 0x0000003f00267c82 */ /* 0x000fe20008000000 */
[----:B------:R-:W-:Y:S02]  /*0eb0*/  UMOV UR39, URZ ;  /* 0x0000003f00277c82 */ /* 0x000fe40008000000 */
[----:B------:R-:W-:-:S04]  /*0ec0*/  USHF.R.S32.HI UR5, URZ, 0x1f, UR4 ;  /* 0x0000001f3f057899 */ /* 0x000fc80008011404 */
[----:B------:R-:W-:-:S04]  /*0ed0*/  ULEA.HI UR5, UR5, UR4, URZ, 0x7 ;  /* 0x0000000405057291 */ /* 0x000fc8000f8f383f */
[----:B------:R-:W-:-:S12]  /*0ee0*/  USHF.R.S32.HI UR40, URZ, 0x7, UR5 ;  /* 0x000000073f287899 */ /* 0x000fd80008011405 */
.L_x_286:
[----:B------:R-:W-:Y:S01]  /*0ef0*/  LOP3.LUT R0, R18, 0x80, RZ, 0xc0, !PT ;  /* 0x0000008012007812 */ /* 0x000fe200078ec0ff */
[----:B--2---:R-:W2:Y:S01]  /*0f00*/  S2UR UR7, SR_CgaCtaId ;  /* 0x00000000000779c3 */ /* 0x004ea20000008800 */
[----:B------:R-:W-:Y:S02]  /*0f10*/  UMOV UR6, 0x400 ;  /* 0x0000040000067882 */ /* 0x000fe40000000000 */
[----:B------:R-:W-:-:S06]  /*0f20*/  SHF.R.U32.HI R0, RZ, 0x7, R0 ;  /* 0x00000007ff007819 */ /* 0x000fcc0000011600 */
[----:B---3--:R-:W3:Y:S01]  /*0f30*/  SHFL.IDX PT, R0, R0, RZ, 0x1f ;  /* 0x00001fff00007589 */ /* 0x008ee200000e0000 */
[----:B--2---:R-:W-:Y:S01]  /*0f40*/  ULEA UR42, UR7, UR6, 0x18 ;  /* 0x00000006072a7291 */ /* 0x004fe2000f8ec03f */
[----:B---3--:R-:W-:-:S13]  /*0f50*/  R2UR UR4, R0 ;  /* 0x00000000000472ca */ /* 0x008fda00000e0000 */
[----:B------:R-:W-:-:S04]  /*0f60*/  ULEA.HI UR5, UR4, UR4, URZ, 0x1 ;  /* 0x0000000404057291 */ /* 0x000fc8000f8f083f */
[----:B------:R-:W-:-:S04]  /*0f70*/  ULOP3.LUT UR5, UR5, 0x7fffe, URZ, 0xc0, !UPT ;  /* 0x0007fffe05057892 */ /* 0x000fc8000f8ec03f */
[----:B------:R-:W-:-:S03]  /*0f80*/  UIADD3 UR5, UR4, -UR5, URZ ;  /* 0x8000000504057290 */ /* 0x000fc6000fffe03f */
[----:B------:R-:W-:Y:S01]  /*0f90*/  ULDC UR4, c[0x0][0x28c] ;  /* 0x0000a30000047ab9 */ /* 0x000fe20000000800 */
[----:B------:R-:W-:Y:S01]  /*0fa0*/  ULEA UR5, UR5, UR42, 0xd ;  /* 0x0000002a05057291 */ /* 0x000fe2000f8e683f */
[----:B------:R-:W-:-:S03]  /*0fb0*/  ISETP.LT.AND P0, PT, RZ, UR4, PT ;  /* 0x00000004ff007c0c */ /* 0x000fc6000bf01270 */
[----:B------:R-:W-:-:S04]  /*0fc0*/  UIADD3 UR5, UR5, 0x100, URZ ;  /* 0x0000010005057890 */ /* 0x000fc8000fffe03f */
[----:B------:R-:W-:-:S04]  /*0fd0*/  USHF.R.U32.HI UR5, URZ, 0x4, UR5 ;  /* 0x000000043f057899 */ /* 0x000fc80008011605 */
[----:B------:R-:W-:Y:S02]  /*0fe0*/  ULOP3.LUT UR41, UR5, 0x3fff, URZ, 0xc0, !UPT ;  /* 0x00003fff05297892 */ /* 0x000fe4000f8ec03f */
[----:B-1----:R-:W-:Y:S10]  /*0ff0*/  @P0 BRA `(.L_x_13) ;  /* 0x0000000000400947 */ /* 0x002ff40003800000 */
[----:B------:R-:W-:Y:S01]  /*1000*/  MOV R0, 0x0 ;  /* 0x0000000000007802 */ /* 0x000fe20000000f00 */
[----:B------:R-:W-:Y:S01]  /*1010*/  ULDC.64 UR4, c[0x4][0x68] ;  /* 0x01001a0000047ab9 */ /* 0x000fe20000000a00 */
[----:B------:R-:W-:Y:S01]  /*1020*/  ULDC.64 UR6, c[0x4][0x8] ;  /* 0x0100020000067ab9 */ /* 0x000fe20000000a00 */
[----:B01----:R-:W-:Y:S01]  /*1030*/  IMAD.U32 R4, RZ, RZ, UR4 ;  /* 0x00000004ff047e24 */ /* 0x003fe2000f8e00ff */
[----:B------:R0:W1:Y:S01]  /*1040*/  LDC.64 R14, c[0x4][R0] ;  /* 0x01000000000e7b82 */ /* 0x0000620000000a00 */
[----:B------:R-:W-:Y:S01]  /*1050*/  IMAD.U32 R5, RZ, RZ, UR5 ;  /* 0x00000005ff057e24 */ /* 0x000fe2000f8e00ff */
[----:B------:R-:W-:Y:S01]  /*1060*/  ULDC.64 UR4, c[0x4][0x70] ;  /* 0x01001c0000047ab9 */ /* 0x000fe20000000a00 */
[----:B------:R-:W-:Y:S02]  /*1070*/  IMAD.U32 R10, RZ, RZ, UR6 ;  /* 0x00000006ff0a7e24 */ /* 0x000fe4000f8e00ff */
[----:B------:R-:W-:Y:S02]  /*1080*/  IMAD.U32 R6, RZ, RZ, UR4 ;  /* 0x00000004ff067e24 */ /* 0x000fe4000f8e00ff */
[----:B------:R-:W-:-:S02]  /*1090*/  IMAD.U32 R7, RZ, RZ, UR5 ;  /* 0x00000005ff077e24 */ /* 0x000fc4000f8e00ff */
[----:B------:R-:W-:Y:S02]  /*10a0*/  IMAD.U32 R11, RZ, RZ, UR7 ;  /* 0x00000007ff0b7e24 */ /* 0x000fe4000f8e00ff */
[----:B------:R-:W-:Y:S02]  /*10b0*/  IMAD.MOV.U32 R8, RZ, RZ, 0x1e1 ;  /* 0x000001e1ff087424 */ /* 0x000fe400078e00ff */
[----:B------:R-:W-:Y:S02]  /*10c0*/  IMAD.MOV.U32 R12, RZ, RZ, 0x1 ;  /* 0x00000001ff0c7424 */ /* 0x000fe400078e00ff */
[----:B0-----:R-:W-:-:S07]  /*10d0*/  IMAD.MOV.U32 R13, RZ, RZ, RZ ;  /* 0x000000ffff0d7224 */ /* 0x001fce00078e00ff */
[----:B------:R-:W-:-:S07]  /*10e0*/  LEPC R20, `(.L_x_13) ;  /* 0x000000001014794e */ /* 0x000fce0000000000 */
[----:B-1---5:R-:W-:Y:S05]  /*10f0*/  CALL.ABS.NOINC R14 ;  /* 0x000000000e007343 */ /* 0x022fea0003c00000 */
.L_x_13:
[----:B------:R-:W-:-:S13]  /*1100*/  ISETP.NE.AND P0, PT, R158, 0x3, PT ;  /* 0x000000039e00780c */ /* 0x000fda0003f05270 */
[----:B------:R-:W-:Y:S05]  /*1110*/  @!P0 BRA `(.L_x_14) ;  /* 0x0000000000048947 */ /* 0x000fea0003800000 */
[----:B------:R-:W-:Y:S01]  /*1120*/  BPT.TRAP 0x1 ;  /* 0x000000040000795c */ /* 0x000fe20000300000 */
.L_x_14:
[----:B------:R-:W-:Y:S02]  /*1130*/  IMAD.U32 R3, RZ, RZ, UR39 ;  /* 0x00000027ff037e24 */ /* 0x000fe4000f8e00ff */
[----:B------:R-:W-:-:S03]  /*1140*/  IMAD.U32 R0, RZ, RZ, UR38 ;  /* 0x00000026ff007e24 */ /* 0x000fc6000f8e00ff */
[----:B------:R-:W-:Y:S02]  /*1150*/  LEA R3, R3, UR42, 0x3 ;  /* 0x0000002a03037c11 */ /* 0x000fe4000f8e18ff */
[----:B------:R-:W-:-:S04]  /*1160*/  SHF.L.U32 R0, R0, 0x1f, RZ ;  /* 0x0000001f00007819 */ /* 0x000fc800000006ff */
[----:B------:R2:W3:Y:S01]  /*1170*/  SYNCS.PHASECHK.TRANS64.TRYWAIT P1, [R3+URZ], R0 ;  /* 0x00000000030075a7 */ /* 0x0004e2000802017f */
[----:B------:R-:W-:Y:S05]  /*1180*/  @!P0 BRA `(.L_x_15) ;  /* 0x0000000000048947 */ /* 0x000fea0003800000 */
[----:B------:R-:W-:Y:S01]  /*1190*/  BPT.TRAP 0x1 ;  /* 0x000000040000795c */ /* 0x000fe20000300000 */
.L_x_15:
[----:B---3--:R-:W-:Y:S05]  /*11a0*/  @P1 BRA `(.L_x_16) ;  /* 0x0000000000081947 */ /* 0x008fea0003800000 */
[----:B------:R-:W3:Y:S02]  /*11b0*/  SYNCS.PHASECHK.TRANS64.TRYWAIT P1, [R3+URZ], R0 ;  /* 0x00000000030075a7 */ /* 0x000ee4000802017f */
[----:B---3--:R-:W-:Y:S05]  /*11c0*/  @!P1 BRA `(.L_x_17) ;  /* 0x000000a400d09947 */ /* 0x008fea0003800000 */
.L_x_16:
[----:B------:R-:W-:-:S04]  /*11d0*/  UISETP.LT.AND UP0, UPT, UR40, 0x1, UPT ;  /* 0x000000012800788c */ /* 0x000fc8000bf01270 */
[----:B------:R-:W-:-:S04]  /*11e0*/  USEL UR4, UR40, 0x1, UP0 ;  /* 0x0000000128047887 */ /* 0x000fc80008000000 */
[----:B------:R-:W-:-:S06]  /*11f0*/  UIADD3 UR4, UR40, -UR4, URZ ;  /* 0x8000000428047290 */ /* 0x000fcc000fffe03f */
[----:B--23--:R-:W-:Y:S01]  /*1200*/  IMAD.U32 R0, RZ, RZ, UR4 ;  /* 0x00000004ff007e24 */ /* 0x00cfe2000f8e00ff */
[----:B------:R-:W-:Y:S05]  /*1210*/  WARPSYNC.ALL ;  /* 0x0000000000007948 */ /* 0x000fea0003800000 */
[----:B------:R-:W-:Y:S01]  /*1220*/  ISETP.GE.AND P1, PT, R0, 0x1, PT ;  /* 0x000000010000780c */ /* 0x000fe20003f26270 */
[----:B------:R-:W-:Y:S01]  /*1230*/  UIADD3 UR4, UR42, 0x10100, URZ ;  /* 0x000101002a047890 */ /* 0x000fe2000fffe03f */
[----:B------:R-:W-:Y:S01]  /*1240*/  WARPGROUP.ARRIVE ;  /* 0x00000000000079c5 */ /* 0x000fe20000000000 */
[----:B------:R-:W-:Y:S01]  /*1250*/  UMOV UR9, 0x40000040 ;  /* 0x4000004000097882 */ /* 0x000fe20000000000 */
[----:B------:R-:W-:Y:S01]  /*1260*/  UMOV UR11, 0x40000040 ;  /* 0x40000040000b7882 */ /* 0x000fe20000000000 */
[----:B------:R-:W-:-:S04]  /*1270*/  USHF.R.U32.HI UR4, URZ, 0x4, UR4 ;  /* 0x000000043f047899 */ /* 0x000fc80008011604 */
[----:B------:R-:W-:Y:S02]  /*1280*/  ULOP3.LUT UR5, UR4, 0x3fff, URZ, 0xc0, !UPT ;  /* 0x00003fff04057892 */ /* 0x000fe4000f8ec03f */
[----:B------:R-:W-:Y:S02]  /*1290*/  ULOP3.LUT UR4, UR41, 0x10000, URZ, 0xfc, !UPT ;  /* 0x0001000029047892 */ /* 0x000fe4000f8efc3f */
[----:B------:R-:W-:Y:S02]  /*12a0*/  ULOP3.LUT UR5, UR5, 0x10000, URZ, 0xfc, !UPT ;  /* 0x0001000005057892 */ /* 0x000fe4000f8efc3f */
[----:B------:R-:W-:Y:S02]  /*12b0*/  ULEA UR6, UR39, UR4, 0xb ;  /* 0x0000000427067291 */ /* 0x000fe4000f8e583f */
[----:B------:R-:W-:-:S05]  /*12c0*/  ULEA UR7, UR39, UR5, 0xc ;  /* 0x0000000527077291 */ /* 0x000fca000f8e603f */
[----:B------:R-:W-:Y:S02]  /*12d0*/  UMOV UR8, UR6 ;  /* 0x0000000600087c82 */ /* 0x000fe40008000000 */
[----:B------:R-:W-:Y:S02]  /*12e0*/  UMOV UR10, UR7 ;  /* 0x00000007000a7c82 */ /* 0x000fe40008000000 */
[----:B------:R-:W-:Y:S01]  /*12f0*/  HGMMA.64x256x16.F32.BF16 R24, gdesc[UR8], RZ, !UPT, gsb0 ;  /* 0x03e00000081879f0 */ /* 0x000fe2000c0018ff */
[----:B------:R-:W-:Y:S02]  /*1300*/  UIADD3 UR8, UR6, 0x2, URZ ;  /* 0x0000000206087890 */ /* 0x000fe4000fffe03f */
[----:B------:R-:W-:Y:S01]  /*1310*/  UIADD3 UR10, UR7, 0x2, URZ ;  /* 0x00000002070a7890 */ /* 0x000fe2000fffe03f */
[----:B------:R-:W-:Y:S01]  /*1320*/  UMOV UR9, 0x40000040 ;  /* 0x4000004000097882 */ /* 0x000fe20000000000 */
[----:B------:R-:W-:Y:S01]  /*1330*/  UMOV UR11, 0x40000040 ;  /* 0x40000040000b7882 */ /* 0x000fe20000000000 */
[----:B------:R-:W-:-:S02]  /*1340*/  WARPGROUP.DEPBAR.LE gsb0, 0x0 ;  /* 0x00008000000079c5 */ /* 0x000fc40000010000 */
[----:B------:R-:W-:-:S15]  /*1350*/  WARPGROUP.ARRIVE ;  /* 0x00000000000079c5 */ /* 0x000fde0000000000 */
[----:B------:R-:W-:-:S05]  /*1360*/  NOP ;  /* 0x0000000000007918 */ /* 0x000fca0000000000 */
[----:B------:R-:W-:Y:S01]  /*1370*/  HGMMA.64x256x16.F32.BF16 R24, gdesc[UR8], R24, gsb0 ;  /* 0x03e00000081879f0 */ /* 0x000fe20008001818 */
[----:B------:R-:W-:Y:S02]  /*1380*/  UIADD3 UR8, UR6, 0x4, URZ ;  /* 0x0000000406087890 */ /* 0x000fe4000fffe03f */
[----:B------:R-:W-:Y:S01]  /*1390*/  UIADD3 UR10, UR7, 0x4, URZ ;  /* 0x00000004070a7890 */ /* 0x000fe2000fffe03f */
[----:B------:R-:W-:Y:S01]  /*13a0*/  UMOV UR9, 0x40000040 ;  /* 0x4000004000097882 */ /* 0x000fe20000000000 */
[----:B------:R-:W-:Y:S01]  /*13b0*/  UMOV UR11, 0x40000040 ;  /* 0x40000040000b7882 */ /* 0x000fe20000000000 */
[----:B------:R-:W-:Y:S02]  /*13c0*/  WARPGROUP.DEPBAR.LE gsb0, 0x0 ;  /* 0x00008000000079c5 */ /* 0x000fe40000010000 */
        /* <DEDUP_REMOVED lines=42> */
[----:B------:R-:W-:Y:S03]  /*1670*/  HGMMA.64x256x16.F32.BF16 R24, gdesc[UR8], R24, gsb0 ;  /* 0x03e00000081879f0 */ /* 0x000fe60008001818 */
[----:B------:R-:W-:Y:S02]  /*1680*/  WARPGROUP.DEPBAR.LE gsb0, 0x0 ;  /* 0x00008000000079c5 */ /* 0x000fe40000010000 */
[----:B------:R-:W-:Y:S05]  /*1690*/  @!P1 BRA `(.L_x_18) ;  /* 0x0000000400a49947 */ /* 0x000fea0003800000 */
[----:B------:R-:W-:-:S04]  /*16a0*/  UIADD3 UR6, UR39, 0x1, URZ ;  /* 0x0000000127067890 */ /* 0x000fc8000fffe03f */
[----:B------:R-:W-:-:S04]  /*16b0*/  UISETP.NE.AND UP0, UPT, UR6, 0x2, UPT ;  /* 0x000000020600788c */ /* 0x000fc8000bf05270 */
[----:B------:R-:W-:Y:S02]  /*16c0*/  USEL UR7, URZ, 0x1, UP0 ;  /* 0x000000013f077887 */ /* 0x000fe40008000000 */
[----:B------:R-:W-:Y:S02]  /*16d0*/  USEL UR6, UR6, URZ, UP0 ;  /* 0x0000003f06067287 */ /* 0x000fe40008000000 */
[----:B------:R-:W-:-:S06]  /*16e0*/  ULOP3.LUT UR7, UR38, UR7, URZ, 0x3c, !UPT ;  /* 0x0000000726077292 */ /* 0x000fcc000f8e3c3f */
[----:B01----:R-:W-:Y:S01]  /*16f0*/  IMAD.U32 R5, RZ, RZ, UR7 ;  /* 0x00000007ff057e24 */ /* 0x003fe2000f8e00ff */
[----:B------:R-:W-:-:S06]  /*1700*/  UMOV UR7, UR39 ;  /* 0x0000002700077c82 */ /* 0x000fcc0008000000 */
.L_x_25:
[----:B01----:R-:W-:Y:S05]  /*1710*/  @!P0 BRA `(.L_x_19) ;  /* 0x0000000000048947 */ /* 0x003fea0003800000 */
[----:B------:R-:W-:Y:S01]  /*1720*/  BPT.TRAP 0x1 ;  /* 0x000000040000795c */ /* 0x000fe20000300000 */
.L_x_19:
[----:B------:R-:W0:Y:S01]  /*1730*/  S2UR UR9, SR_CgaCtaId ;  /* 0x00000000000979c3 */ /* 0x000e220000008800 */
[----:B------:R-:W-:Y:S01]  /*1740*/  UMOV UR8, 0x400 ;  /* 0x0000040000087882 */ /* 0x000fe20000000000 */
[----:B------:R-:W-:Y:S01]  /*1750*/  SHF.L.U32 R3, R5, 0x1f, RZ ;  /* 0x0000001f05037819 */ /* 0x000fe200000006ff */
[----:B0-----:R-:W-:-:S04]  /*1760*/  ULEA UR8, UR9, UR8, 0x18 ;  /* 0x0000000809087291 */ /* 0x001fc8000f8ec03f */
[----:B------:R-:W-:-:S09]  /*1770*/  ULEA UR9, UR6, UR8, 0x3 ;  /* 0x0000000806097291 */ /* 0x000fd2000f8e183f */
[----:B------:R0:W1:Y:S01]  /*1780*/  SYNCS.PHASECHK.TRANS64.TRYWAIT P1, [UR9], R3 ;  /* 0x00000003ff0075a7 */ /* 0x0000620008020149 */
[----:B------:R-:W-:Y:S05]  /*1790*/  @!P0 BRA `(.L_x_20) ;  /* 0x0000000000048947 */ /* 0x000fea0003800000 */
[----:B------:R-:W-:Y:S01]  /*17a0*/  BPT.TRAP 0x1 ;  /* 0x000000040000795c */ /* 0x000fe20000300000 */
.L_x_20:
[----:B-1----:R-:W-:Y:S05]  /*17b0*/  @P1 BRA `(.L_x_21) ;  /* 0x0000000000081947 */ /* 0x002fea0003800000 */
[----:B------:R-:W1:Y:S02]  /*17c0*/  SYNCS.PHASECHK.TRANS64.TRYWAIT P1, [UR9], R3 ;  /* 0x00000003ff0075a7 */ /* 0x000e640008020149 */
[----:B-1----:R-:W-:Y:S05]  /*17d0*/  @!P1 BRA `(.L_x_22) ;  /* 0x000000a000609947 */ /* 0x002fea0003800000 */
.L_x_21:
[----:B------:R-:W-:Y:S01]  /*17e0*/  ULEA UR9, UR6, UR4, 0xb ;  /* 0x0000000406097291 */ /* 0x000fe2000f8e583f */
[----:B------:R-:W-:Y:S01]  /*17f0*/  WARPGROUP.ARRIVE ;  /* 0x00000000000079c5 */ /* 0x000fe20000000000 */
[----:B------:R-:W-:Y:S01]  /*1800*/  ULEA UR10, UR6, UR5, 0xc ;  /* 0x00000005060a7291 */ /* 0x000fe2000f8e603f */
[----:B------:R-:W-:Y:S01]  /*1810*/  UMOV UR13, 0x40000040 ;  /* 0x40000040000d7882 */ /* 0x000fe20000000000 */
[----:B------:R-:W-:-:S03]  /*1820*/  UMOV UR15, 0x40000040 ;  /* 0x40000040000f7882 */ /* 0x000fc60000000000 */
[----:B------:R-:W-:Y:S02]  /*1830*/  UMOV UR12, UR9 ;  /* 0x00000009000c7c82 */ /* 0x000fe40008000000 */
[----:B------:R-:W-:Y:S02]  /*1840*/  UMOV UR14, UR10 ;  /* 0x0000000a000e7c82 */ /* 0x000fe40008000000 */
[----:B------:R-:W-:Y:S01]  /*1850*/  HGMMA.64x256x16.F32.BF16 R24, gdesc[UR12], R24, gsb0 ;  /* 0x03e000000c1879f0 */ /* 0x000fe20008001818 */
        /* <DEDUP_REMOVED lines=58> */
[----:B------:R-:W-:Y:S01]  /*1c00*/  BPT.TRAP 0x1 ;  /* 0x000000040000795c */ /* 0x000fe20000300000 */
.L_x_23:
[----:B------:R-:W-:Y:S01]  /*1c10*/  ULEA UR8, UR7, UR8, 0x3 ;  /* 0x0000000807087291 */ /* 0x000fe2000f8e183f */
[----:B------:R-:W-:-:S03]  /*1c20*/  ISETP.GT.U32.AND P1, PT, R19, 0x1, PT ;  /* 0x000000011300780c */ /* 0x000fc60003f24070 */
[----:B------:R-:W-:-:S04]  /*1c30*/  UIADD3 UR8, UR8, 0x10, URZ ;  /* 0x0000001008087890 */ /* 0x000fc8000fffe03f */
[----:B------:R-:W-:-:S09]  /*1c40*/  UPRMT UR8, URZ, 0x654, UR8 ;  /* 0x000006543f087896 */ /* 0x000fd20008000008 */
[----:B------:R-:W-:Y:S01]  /*1c50*/  SYNCS.ARRIVE.TRANS64.RED.A1T0 RZ, [UR8], RZ ;  /* 0x000000ffffff79a7 */ /* 0x000fe20008100408 */
[----:B------:R-:W-:Y:S05]  /*1c60*/  @P1 BRA `(.L_x_24) ;  /* 0x0000000000041947 */ /* 0x000fea0003800000 */
[----:B------:R-:W-:Y:S01]  /*1c70*/  BPT.TRAP 0x1 ;  /* 0x000000040000795c */ /* 0x000fe20000300000 */
.L_x_24:
[----:B------:R-:W-:Y:S01]  /*1c80*/  UIADD3 UR6, UR6, 0x1, URZ ;  /* 0x0000000106067890 */ /* 0x000fe2000fffe03f */
[C---:B------:R-:W-:Y:S01]  /*1c90*/  ISETP.GT.AND P1, PT, R0.reuse, 0x1, PT ;  /* 0x000000010000780c */ /* 0x040fe20003f24270 */
[----:B------:R-:W-:Y:S01]  /*1ca0*/  UIADD3 UR7, UR7, 0x1, URZ ;  /* 0x0000000107077890 */ /* 0x000fe2000fffe03f */
[----:B------:R-:W-:Y:S01]  /*1cb0*/  VIADD R0, R0, 0xffffffff ;  /* 0xffffffff00007836 */ /* 0x000fe20000000000 */
[----:B------:R-:W-:Y:S02]  /*1cc0*/  UISETP.NE.AND UP0, UPT, UR6, 0x2, UPT ;  /* 0x000000020600788c */ /* 0x000fe4000bf05270 */
[----:B------:R-:W-:Y:S02]  /*1cd0*/  UISETP.NE.AND UP1, UPT, UR7, 0x2, UPT ;  /* 0x000000020700788c */ /* 0x000fe4000bf25270 */
[----:B------:R-:W-:Y:S02]  /*1ce0*/  USEL UR8, URZ, 0x1, UP0 ;  /* 0x000000013f087887 */ /* 0x000fe40008000000 */
[----:B------:R-:W-:-:S02]  /*1cf0*/  USEL UR6, UR6, URZ, UP0 ;  /* 0x0000003f06067287 */ /* 0x000fc40008000000 */
[----:B------:R-:W-:Y:S02]  /*1d00*/  USEL UR7, UR7, URZ, UP1 ;  /* 0x0000003f07077287 */ /* 0x000fe40008800000 */
[----:B------:R-:W-:Y:S01]  /*1d10*/  LOP3.LUT R5, R5, UR8, RZ, 0x3c, !PT ;  /* 0x0000000805057c12 */ /* 0x000fe2000f8e3cff */
[----:B------:R-:W-:Y:S09]  /*1d20*/  @P1 BRA `(.L_x_25) ;  /* 0xfffffff800781947 */ /* 0x000ff2000383ffff */
.L_x_18:
[----:B------:R-:W2:Y:S02]  /*1d30*/  LDC R0, c[0x0][0x28c] ;  /* 0x0000a300ff007b82 */ /* 0x000ea40000000800 */
[----:B--2---:R-:W-:-:S13]  /*1d40*/  ISETP.GE.AND P1, PT, R0, 0x1, PT ;  /* 0x000000010000780c */ /* 0x004fda0003f26270 */
[----:B------:R-:W-:Y:S05]  /*1d50*/  @!P1 BRA `(.L_x_26) ;  /* 0x0000000000409947 */ /* 0x000fea0003800000 */
[----:B------:R-:W-:Y:S05]  /*1d60*/  @!P0 BRA `(.L_x_27) ;  /* 0x0000000000048947 */ /* 0x000fea0003800000 */
[----:B------:R-:W-:Y:S01]  /*1d70*/  BPT.TRAP 0x1 ;  /* 0x000000040000795c */ /* 0x000fe20000300000 */
.L_x_27:
[----:B------:R-:W2:Y:S01]  /*1d80*/  S2UR UR6, SR_CgaCtaId ;  /* 0x00000000000679c3 */ /* 0x000ea20000008800 */
[----:B------:R-:W-:Y:S01]  /*1d90*/  UISETP.LT.AND UP0, UPT, UR40, 0x1, UPT ;  /* 0x000000012800788c */ /* 0x000fe2000bf01270 */
[----:B------:R-:W-:Y:S01]  /*1da0*/  ISETP.GT.U32.AND P0, PT, R19, 0x1, PT ;  /* 0x000000011300780c */ /* 0x000fe20003f04070 */
[----:B------:R-:W-:Y:S02]  /*1db0*/  UMOV UR5, 0x400 ;  /* 0x0000040000057882 */ /* 0x000fe40000000000 */
[----:B------:R-:W-:-:S04]  /*1dc0*/  USEL UR4, UR40, 0x1, UP0 ;  /* 0x0000000128047887 */ /* 0x000fc80008000000 */
[----:B------:R-:W-:-:S04]  /*1dd0*/  UIADD3 UR4, UR39, UR40, -UR4 ;  /* 0x0000002827047290 */ /* 0x000fc8000fffe804 */
[----:B------:R-:W-:-:S04]  /*1de0*/  USHF.L.U32 UR4, UR4, 0x3, URZ ;  /* 0x0000000304047899 */ /* 0x000fc8000800063f */
[----:B------:R-:W-:Y:S02]  /*1df0*/  ULOP3.LUT UR4, UR4, 0x8, URZ, 0xc0, !UPT ;  /* 0x0000000804047892 */ /* 0x000fe4000f8ec03f */
[----:B--2---:R-:W-:-:S04]  /*1e00*/  ULEA UR5, UR6, UR5, 0x18 ;  /* 0x0000000506057291 */ /* 0x004fc8000f8ec03f */
[----:B------:R-:W-:-:S04]  /*1e10*/  UIADD3 UR4, UR5, 0x10, UR4 ;  /* 0x0000001005047890 */ /* 0x000fc8000fffe004 */
[----:B------:R-:W-:-:S09]  /*1e20*/  UPRMT UR4, URZ, 0x654, UR4 ;  /* 0x000006543f047896 */ /* 0x000fd20008000004 */
[----:B------:R-:W-:Y:S01]  /*1e30*/  SYNCS.ARRIVE.TRANS64.RED.A1T0 RZ, [UR4], RZ ;  /* 0x000000ffffff79a7 */ /* 0x000fe20008100404 */
[----:B------:R-:W-:Y:S05]  /*1e40*/  @P0 BRA `(.L_x_26) ;  /* 0x0000000000040947 */ /* 0x000fea0003800000 */
[----:B------:R-:W-:Y:S01]  /*1e50*/  BPT.TRAP 0x1 ;  /* 0x000000040000795c */ /* 0x000fe20000300000 */
.L_x_26:
[----:B------:R-:W2:Y:S01]  /*1e60*/  LDC R7, c[0x0][0x288] ;  /* 0x0000a200ff077b82 */ /* 0x000ea20000000800 */
[----:B01----:R-:W-:Y:S01]  /*1e70*/  SHF.R.U32.HI R3, RZ, 0x2, R18 ;  /* 0x00000002ff037819 */ /* 0x003fe20000011612 */
[----:B------:R-:W-:Y:S01]  /*1e80*/  UIADD3 UR39, UR40, UR39, URZ ;  /* 0x0000002728277290 */ /* 0x000fe2000fffe03f */
[C---:B------:R-:W-:Y:S01]  /*1e90*/  LOP3.LUT R4, R18.reuse, 0x60, RZ, 0xc0, !PT ;  /* 0x0000006012047812 */ /* 0x040fe200078ec0ff */
[----:B------:R-:W-:Y:S01]  /*1ea0*/  ULDC UR8, c[0x0][0x284] ;  /* 0x0000a10000087ab9 */ /* 0x000fe20000000800 */
[----:B------:R-:W-:Y:S01]  /*1eb0*/  LOP3.LUT R3, R3, 0x7, RZ, 0xc0, !PT ;  /* 0x0000000703037812 */ /* 0x000fe200078ec0ff */
[----:B------:R-:W-:Y:S01]  /*1ec0*/  USHF.R.U32.HI UR4, URZ, 0x1, UR39 ;  /* 0x000000013f047899 */ /* 0x000fe20008011627 */
[----:B------:R-:W-:Y:S01]  /*1ed0*/  SHF.R.U32.HI R10, RZ, 0x1, R4 ;  /* 0x00000001ff0a7819 */ /* 0x000fe20000011604 */
[----:B------:R-:W-:Y:S01]  /*1ee0*/  IMAD.SHL.U32 R4, R18, 0x2, RZ ;  /* 0x0000000212047824 */ /* 0x000fe200078e00ff */
[----:B------:R-:W-:Y:S01]  /*1ef0*/  LOP3.LUT R0, R22, 0x1, RZ, 0xc0, !PT ;  /* 0x0000000116007812 */ /* 0x000fe200078ec0ff */
[----:B------:R-:W-:Y:S01]  /*1f00*/  ULOP3.LUT UR4, UR4, 0x1, URZ, 0xc0, !UPT ;  /* 0x0000000104047892 */ /* 0x000fe2000f8ec03f */
[----:B------:R-:W-:Y:S01]  /*1f10*/  IADD3 R5, RZ, -R10, -R3 ;  /* 0x8000000aff057210 */ /* 0x000fe20007ffe803 */
[----:B------:R-:W-:Y:S01]  /*1f20*/  UISETP.GT.U32.AND UP1, UPT, UR39, 0x1, UPT ;  /* 0x000000012700788c */ /* 0x000fe2000bf24070 */
[----:B------:R-:W-:Y:S01]  /*1f30*/  LOP3.LUT R9, R4, 0x6, RZ, 0xc0, !PT ;  /* 0x0000000604097812 */ /* 0x000fe200078ec0ff */
[C---:B------:R-:W-:Y:S01]  /*1f40*/  IMAD.SHL.U32 R6, R0.reuse, 0x40, RZ ;  /* 0x0000004000067824 */ /* 0x040fe200078e00ff */
[----:B------:R-:W-:Y:S01]  /*1f50*/  UISETP.NE.U32.AND UP0, UPT, UR4, 0x1, UPT ;  /* 0x000000010400788c */ /* 0x000fe2000bf05070 */
[----:B------:R-:W-:Y:S01]  /*1f60*/  IMAD R11, R0, -0x40, R5 ;  /* 0xffffffc0000b7824 */ /* 0x000fe200078e0205 */
[----:B------:R-:W-:Y:S01]  /*1f70*/  LOP3.LUT R0, R18, 0x3, RZ, 0xc0, !PT ;  /* 0x0000000312007812 */ /* 0x000fe200078ec0ff */
[----:B------:R-:W-:Y:S01]  /*1f80*/  ULDC.64 UR6, c[0x0][0x5d0] ;  /* 0x0001740000067ab9 */ /* 0x000fe20000000a00 */
[----:B------:R-:W-:Y:S01]  /*1f90*/  PRMT R8, R9, 0x6540, R152 ;  /* 0x0000654009087816 */ /* 0x000fe20000000098 */
[----:B------:R-:W-:Y:S01]  /*1fa0*/  IMAD.SHL.U32 R152, R152, 0x100, RZ ;  /* 0x0000010098987824 */ /* 0x000fe200078e00ff */
[----:B------:R-:W-:Y:S01]  /*1fb0*/  SHF.R.S32.HI R21, RZ, 0x1f, R23 ;  /* 0x0000001fff157819 */ /* 0x000fe20000011417 */
[----:B------:R-:W-:Y:S01]  /*1fc0*/  UISETP.LT.U32.AND UP1, UPT, UR40, 0x2, UP1 ;  /* 0x000000022800788c */ /* 0x000fe20008f21070 */
[----:B------:R-:W-:Y:S01]  /*1fd0*/  SHF.R.S32.HI R9, RZ, 0x1f, R8 ;  /* 0x0000001fff097819 */ /* 0x000fe20000011408 */
[----:B--2---:R-:W-:Y:S01]  /*1fe0*/  IMAD R13, R0, -0x2, R7 ;  /* 0xfffffffe000d7824 */ /* 0x004fe200078e0207 */
[----:B------:R-:W-:Y:S01]  /*1ff0*/  ISETP.GE.AND P0, PT, R152, R7, PT ;  /* 0x000000079800720c */ /* 0x000fe20003f06270 */
[----:B------:R-:W-:Y:S01]  /*2000*/  IMAD.SHL.U32 R0, R153, 0x80, RZ ;  /* 0x0000008099007824 */ /* 0x000fe200078e00ff */
[----:B------:R-:W-:Y:S01]  /*2010*/  UISETP.GT.U32.AND UP0, UPT, UR40, 0x1, !UP0 ;  /* 0x000000012800788c */ /* 0x000fe2000c704070 */
[----:B------:R-:W-:Y:S01]  /*2020*/  IMAD R4, R21, UR6, RZ ;  /* 0x0000000615047c24 */ /* 0x000fe2000f8e02ff */
[----:B------:R-:W-:Y:S01]  /*2030*/  LOP3.LUT R3, R6, 0x40, R3, 0xe2, !PT ;  /* 0x0000004006037812 */ /* 0x000fe200078ee203 */
[----:B------:R-:W-:Y:S01]  /*2040*/  USEL UR5, URZ, 0x1, !UP1 ;  /* 0x000000013f057887 */ /* 0x000fe2000c800000 */
[C---:B------:R-:W-:Y:S01]  /*2050*/  ISETP.GE.OR P0, PT, R0.reuse, UR8, P0 ;  /* 0x0000000800007c0c */ /* 0x040fe20008706670 */
[----:B------:R-:W-:Y:S01]  /*2060*/  USEL UR4, URZ, 0x1, !UP0 ;  /* 0x000000013f047887 */ /* 0x000fe2000c000000 */
[----:B------:R-:W-:Y:S01]  /*2070*/  IMAD.WIDE R6, R153, 0x80, RZ ;  /* 0x0000008099067825 */ /* 0x000fe200078e02ff */
[----:B------:R-:W-:Y:S01]  /*2080*/  ULOP3.LUT UR39, UR39, 0x1, URZ, 0xc0, !UPT ;  /* 0x0000000127277892 */ /* 0x000fe2000f8ec03f */
[----:B------:R-:W-:Y:S01]  /*2090*/  IADD3 R0, -R0, UR8, R11 ;  /* 0x0000000800007c10 */ /* 0x000fe2000fffe10b */
[----:B------:R-:W-:Y:S01]  /*20a0*/  ULOP3.LUT UR38, UR4, UR38, UR5, 0x96, !UPT ;  /* 0x0000002604267292 */ /* 0x000fe2000f8e9605 */
[C---:B------:R-:W-:Y:S01]  /*20b0*/  IMAD R15, R23.reuse, UR7, R4 ;  /* 0x00000007170f7c24 */ /* 0x040fe2000f8e0204 */
[----:B------:R-:W-:Y:S01]  /*20c0*/  LOP3.LUT R167, R6, R3, R10, 0xfe, !PT ;  /* 0x0000000306a77212 */ /* 0x000fe200078efe0a */
[----:B------:R-:W-:-:S04]  /*20d0*/  IMAD.WIDE.U32 R4, R23, UR6, R8 ;  /* 0x0000000617047c25 */ /* 0x000fc8000f8e0008 */
[----:B------:R-:W-:Y:S02]  /*20e0*/  IMAD.IADD R5, R5, 0x1, R15 ;  /* 0x0000000105057824 */ /* 0x000fe400078e020f */
[----:B------:R-:W-:Y:S02]  /*20f0*/  IMAD.IADD R3, R13, 0x1, -R152 ;  /* 0x000000010d037824 */ /* 0x000fe400078e0a98 */
[----:B------:R-:W-:Y:S01]  /*2100*/  IMAD.MOV.U32 R153, RZ, RZ, -0x1 ;  /* 0xffffffffff997424 */ /* 0x000fe200078e00ff */
[----:B------:R-:W-:Y:S06]  /*2110*/  @P0 BRA `(.L_x_28) ;  /* 0x0000007800dc0947 */ /* 0x000fec0003800000 */
[----:B------:R-:W0:Y:S01]  /*2120*/  LDC.64 R10, c[0x0][0x5c8] ;  /* 0x00017200ff0a7b82 */ /* 0x000e220000000a00 */
[----:B-----5:R-:W-:Y:S01]  /*2130*/  FSETP.NEU.AND P0, PT, R155, RZ, PT ;  /* 0x000000ff9b00720b */ /* 0x020fe20003f0d000 */
[----:B------:R-:W-:Y:S01]  /*2140*/  BSSY B0, `(.L_x_28) ;  /* 0x00007b4000007945 */ /* 0x000fe20003800000 */
[----:B------:R-:W-:-:S04]  /*2150*/  ISETP.GT.AND P2, PT, R3, RZ, PT ;  /* 0x000000ff0300720c */ /* 0x000fc80003f44270 */
[----:B------:R-:W-:Y:S01]  /*2160*/  ISETP.GT.AND P1, PT, R0, RZ, P2 ;  /* 0x000000ff0000720c */ /* 0x000fe20001724270 */
[-C--:B0-----:R-:W-:Y:S02]  /*2170*/  IMAD R12, R7, R10.reuse, RZ ;  /* 0x0000000a070c7224 */ /* 0x081fe400078e02ff */
[----:B------:R-:W-:-:S04]  /*2180*/  IMAD.WIDE.U32 R160, R167, R10, R4 ;  /* 0x0000000aa7a07225 */ /* 0x000fc800078e0004 */
[----:B------:R-:W-:-:S04]  /*2190*/  IMAD R5, R167, R11, R12 ;  /* 0x0000000ba7057224 */ /* 0x000fc800078e020c */
[----:B------:R-:W-:Y:S01]  /*21a0*/  IMAD.IADD R169, R161, 0x1, R5 ;  /* 0x00000001a1a97824 */ /* 0x000fe200078e0205 */
[----:B------:R-:W-:Y:S06]  /*21b0*/  @!P0 BRA `(.L_x_29) ;  /* 0x0000005400988947 */ /* 0x000fec0003800000 */
[----:B------:R-:W0:Y:S01]  /*21c0*/  LDC.64 R14, c[0x0][0x5b8] ;  /* 0x00016e00ff0e7b82 */ /* 0x000e220000000a00 */
[----:B------:R-:W-:-:S07]  /*21d0*/  ULDC.64 UR4, c[0x0][0x5c0] ;  /* 0x0001700000047ab9 */ /* 0x000fce0000000a00 */
[----:B------:R-:W1:Y:S08]  /*21e0*/  LDC.64 R164, c[0x0][0x5b0] ;  /* 0x00016c00ffa47b82 */ /* 0x000e700000000a00 */
[----:B------:R-:W2:Y:S01]  /*21f0*/  LDC.64 R12, c[0x0][0x5a8] ;  /* 0x00016a00ff0c7b82 */ /* 0x000ea20000000a00 */
[-C--:B0-----:R-:W-:Y:S02]  /*2200*/  IMAD R4, R21, R14.reuse, RZ ;  /* 0x0000000e15047224 */ /* 0x081fe400078e02ff */
[----:B------:R-:W-:-:S04]  /*2210*/  IMAD.WIDE.U32 R162, R23, R14, R8 ;  /* 0x0000000e17a27225 */ /* 0x000fc800078e0008 */
[----:B------:R-:W-:Y:S02]  /*2220*/  IMAD R159, R23, R15, R4 ;  /* 0x0000000f179f7224 */ /* 0x000fe400078e0204 */
[-C--:B-1----:R-:W-:Y:S02]  /*2230*/  IMAD R6, R7, R164.reuse, RZ ;  /* 0x000000a407067224 */ /* 0x082fe400078e02ff */
[----:B------:R-:W-:Y:S02]  /*2240*/  IMAD.IADD R21, R163, 0x1, R159 ;  /* 0x00000001a3157824 */ /* 0x000fe400078e029f */
[----:B------:R-:W-:Y:S02]  /*2250*/  IMAD.MOV.U32 R20, RZ, RZ, R162 ;  /* 0x000000ffff147224 */ /* 0x000fe400078e00a2 */
[C---:B------:R-:W-:Y:S02]  /*2260*/  IMAD R161, R167.reuse, R165, R6 ;  /* 0x000000a5a7a17224 */ /* 0x040fe400078e0206 */
[----:B------:R-:W-:-:S04]  /*2270*/  IMAD.WIDE.U32 R4, R167, R164, R20 ;  /* 0x000000a4a7047225 */ /* 0x000fc800078e0014 */
[----:B------:R-:W-:Y:S01]  /*2280*/  IMAD.IADD R5, R5, 0x1, R161 ;  /* 0x0000000105057824 */ /* 0x000fe200078e02a1 */
[----:B--2---:R-:W-:-:S04]  /*2290*/  LEA R6, P0, R4, R12, 0x1 ;  /* 0x0000000c04067211 */ /* 0x004fc800078008ff */
[----:B------:R-:W-:-:S05]  /*22a0*/  LEA.HI.X R7, R4, R13, R5, 0x1, P0 ;  /* 0x0000000d04077211 */ /* 0x000fca00000f0c05 */
[----:B------:R0:W2:Y:S01]  /*22b0*/  @P1 LDG.E.LTC128B.U16 R15, desc[UR36][R6.64] ;  /* 0x00000024060f1981 */ /* 0x0000a2000c1e1520 */
[----:B------:R-:W-:Y:S01]  /*22c0*/  IMAD.WIDE.U32 R156, R167, R164, R8 ;  /* 0x000000a4a79c7225 */ /* 0x000fe200078e0008 */
[----:B------:R-:W-:Y:S03]  /*22d0*/  BSSY B1, `(.L_x_30) ;  /* 0x0000013000017945 */ /* 0x000fe60003800000 */
[----:B------:R-:W-:Y:S02]  /*22e0*/  IMAD.IADD R157, R161, 0x1, R157 ;  /* 0x00000001a19d7824 */ /* 0x000fe400078e029d */
[----:B------:R-:W-:-:S04]  /*22f0*/  IMAD.WIDE.U32 R156, R23, R14, R156 ;  /* 0x0000000e179c7225 */ /* 0x000fc800078e009c */
[----:B0-----:R-:W-:Y:S01]  /*2300*/  IMAD.IADD R7, R159, 0x1, R157 ;  /* 0x000000019f077824 */ /* 0x001fe200078e029d */
[----:B------:R-:W-:Y:S02]  /*2310*/  LEA R6, P4, R156, R12, 0x1 ;  /* 0x0000000c9c067211 */ /* 0x000fe400078808ff */
[----:B------:R-:W-:Y:S02]  /*2320*/  SHF.L.U64.HI R157, R164, 0x3, R165 ;  /* 0x00000003a49d7819 */ /* 0x000fe400000102a5 */
[----:B------:R-:W-:Y:S01]  /*2330*/  LEA.HI.X R7, R156, R13, R7, 0x1, P4 ;  /* 0x0000000d9c077211 */ /* 0x000fe200020f0c07 */
[----:B------:R-:W-:Y:S02]  /*2340*/  IMAD.SHL.U32 R156, R164, 0x8, RZ ;  /* 0x00000008a49c7824 */ /* 0x000fe400078e00ff */
[----:B--2---:R-:W-:-:S04]  /*2350*/  IMAD.U32 R4, R15, 0x10000, RZ ;  /* 0x000100000f047824 */ /* 0x004fc800078e00ff */
[----:B------:R-:W-:Y:S01]  /*2360*/  FMUL R5, R4, R155 ;  /* 0x0000009b04057220 */ /* 0x000fe20000400000 */
[----:B------:R-:W-:-:S03]  /*2370*/  LEA R4, P0, R160, UR4, 0x1 ;  /* 0x00000004a0047c11 */ /* 0x000fc6000f8008ff */
[----:B------:R-:W-:Y:S01]  /*2380*/  FFMA R24, R24, R154, R5 ;  /* 0x0000009a18187223 */ /* 0x000fe20000000005 */
[----:B------:R-:W-:Y:S02]  /*2390*/  LEA.HI.X R5, R160, UR5, R169, 0x1, P0 ;  /* 0x00000005a0057c11 */ /* 0x000fe400080f0ca9 */
[----:B------:R-:W-:Y:S02]  /*23a0*/  ISETP.GT.AND P0, PT, R3, 0x1, PT ;  /* 0x000000010300780c */ /* 0x000fe40003f04270 */
[----:B------:R-:W-:Y:S02]  /*23b0*/  F2FP.BF16.F32.PACK_AB R24, RZ, R24 ;  /* 0x00000018ff18723e */ /* 0x000fe400000010ff */
[----:B------:R-:W-:-:S03]  /*23c0*/  ISETP.GT.AND P3, PT, R0, RZ, P0 ;  /* 0x000000ff0000720c */ /* 0x000fc60000764270 */
[----:B------:R0:W-:Y:S10]  /*23d0*/  @P1 STG.E.U16 desc[UR36][R4.64], R24 ;  /* 0x0000001804001986 */ /* 0x0001f4000c101524 */
[----:B------:R-:W-:Y:S05]  /*23e0*/  @!P3 BRA `(.L_x_31) ;  /* 0x000000000004b947 */ /* 0x000fea0003800000 */
[----:B------:R1:W5:Y:S02]  /*23f0*/  LDG.E.LTC128B.U16 R15, desc[UR36][R6.64+0x2] ;  /* 0x00000224060f7981 */ /* 0x000364000c1e1520 */
.L_x_31:
[----:B------:R-:W-:Y:S05]  /*2400*/  BSYNC B1 ;  /* 0x0000000000017941 */ /* 0x000fea0003800000 */
.L_x_30:
[----:B-----5:R-:W-:Y:S01]  /*2410*/  IMAD.U32 R20, R15, 0x10000, RZ ;  /* 0x000100000f147824 */ /* 0x020fe200078e00ff */
[----:B------:R-:W-:Y:S01]  /*2420*/  ISETP.GT.AND P2, PT, R0, 0x8, P2 ;  /* 0x000000080000780c */ /* 0x000fe20001744270 */
[----:B------:R-:W-:Y:S01]  /*2430*/  IMAD.WIDE.U32 R156, R167, R164, R156 ;  /* 0x000000a4a79c7225 */ /* 0x000fe200078e009c */
[----:B------:R-:W-:-:S03]  /*2440*/  PRMT R152, R15, 0x7610, R152 ;  /* 0x000076100f987816 */ /* 0x000fc60000000098 */
[----:B------:R-:W-:Y:S01]  /*2450*/  FMUL R20, R20, R155 ;  /* 0x0000009b14147220 */ /* 0x000fe20000400000 */
[----:B------:R-:W-:Y:S01]  /*2460*/  IMAD.IADD R161, R161, 0x1, R157 ;  /* 0x00000001a1a17824 */ /* 0x000fe200078e029d */
[----:B------:R-:W-:Y:S02]  /*2470*/  IADD3 R162, P1, R162, R156, RZ ;  /* 0x0000009ca2a27210 */ /* 0x000fe40007f3e0ff */
[----:B------:R-:W-:-:S03]  /*2480*/  FFMA R25, R25, R154, R20 ;  /* 0x0000009a19197223 */ /* 0x000fc60000000014 */
[----:B------:R-:W-:Y:S02]  /*2490*/  IMAD.X R21, R161, 0x1, R21, P1 ;  /* 0x00000001a1157824 */ /* 0x000fe400008e0615 */
[----:B------:R-:W-:Y:S02]  /*24a0*/  F2FP.BF16.F32.PACK_AB R25, RZ, R25 ;  /* 0x00000019ff19723e */ /* 0x000fe400000010ff */
[C---:B------:R-:W-:Y:S02]  /*24b0*/  LEA R20, P1, R162.reuse, R12, 0x1 ;  /* 0x0000000ca2147211 */ /* 0x040fe400078208ff */
[----:B------:R-:W-:Y:S02]  /*24c0*/  PRMT R157, R25, 0x7610, R157 ;  /* 0x00007610199d7816 */ /* 0x000fe4000000009d */
[----:B------:R-:W-:-:S03]  /*24d0*/  LEA.HI.X R21, R162, R13, R21, 0x1, P1 ;  /* 0x0000000da2157211 */ /* 0x000fc600008f0c15 */
[----:B------:R2:W-:Y:S04]  /*24e0*/  @P3 STG.E.U16 desc[UR36][R4.64+0x2], R157 ;  /* 0x0000029d04003986 */ /* 0x0005e8000c101524 */
[----:B------:R-:W0:Y:S01]  /*24f0*/  @P2 LDG.E.LTC128B.U16 R152, desc[UR36][R20.64] ;  /* 0x0000002414982981 */ /* 0x000e22000c1e1520 */
[----:B------:R-:W-:Y:S01]  /*2500*/  IADD3 R8, P1, R8, R156, RZ ;  /* 0x0000009c08087210 */ /* 0x000fe20007f3e0ff */
[----:B------:R-:W-:Y:S01]  /*2510*/  BSSY B1, `(.L_x_32) ;  /* 0x0000011000017945 */ /* 0x000fe20003800000 */
[----:B------:R-:W-:Y:S02]  /*2520*/  SHF.L.U64.HI R11, R10, 0x4, R11 ;  /* 0x000000040a0b7819 */ /* 0x000fe4000001020b */
[----:B------:R-:W-:Y:S01]  /*2530*/  ISETP.GT.AND P0, PT, R0, 0x8, P0 ;  /* 0x000000080000780c */ /* 0x000fe20000704270 */
[----:B------:R-:W-:Y:S01]  /*2540*/  IMAD.X R9, R9, 0x1, R161, P1 ;  /* 0x0000000109097824 */ /* 0x000fe200008e06a1 */
[----:B------:R-:W-:Y:S01]  /*2550*/  LEA R10, P1, R10, R4, 0x4 ;  /* 0x000000040a0a7211 */ /* 0x000fe200078220ff */
[----:B------:R-:W-:-:S04]  /*2560*/  IMAD.WIDE.U32 R14, R23, R14, R8 ;  /* 0x0000000e170e7225 */ /* 0x000fc800078e0008 */
[----:B------:R-:W-:Y:S01]  /*2570*/  IMAD.X R11, R11, 0x1, R5, P1 ;  /* 0x000000010b0b7824 */ /* 0x000fe200008e0605 */
[----:B------:R-:W-:Y:S01]  /*2580*/  LEA R8, P3, R14, R12, 0x1 ;  /* 0x0000000c0e087211 */ /* 0x000fe200078608ff */
[----:B------:R-:W-:-:S05]  /*2590*/  IMAD.IADD R9, R159, 0x1, R15 ;  /* 0x000000019f097824 */ /* 0x000fca00078e020f */
[----:B------:R-:W-:Y:S01]  /*25a0*/  LEA.HI.X R9, R14, R13, R9, 0x1, P3 ;  /* 0x0000000d0e097211 */ /* 0x000fe200018f0c09 */
[----:B0-----:R-:W-:-:S04]  /*25b0*/  IMAD.U32 R24, R152, 0x10000, RZ ;  /* 0x0001000098187824 */ /* 0x001fc800078e00ff */
[----:B------:R-:W-:-:S04]  /*25c0*/  FMUL R25, R24, R155 ;  /* 0x0000009b18197220 */ /* 0x000fc80000400000 */
[----:B------:R-:W-:-:S05]  /*25d0*/  FFMA R25, R26, R154, R25 ;  /* 0x0000009a1a197223 */ /* 0x000fca0000000019 */
[----:B------:R-:W-:-:S05]  /*25e0*/  F2FP.BF16.F32.PACK_AB R25, RZ, R25 ;  /* 0x00000019ff19723e */ /* 0x000fca00000010ff */
[----:B------:R2:W-:Y:S01]  /*25f0*/  @P2 STG.E.U16 desc[UR36][R10.64], R25 ;  /* 0x000000190a002986 */ /* 0x0005e2000c101524 */
[----:B------:R-:W-:Y:S05]  /*2600*/  @!P0 BRA `(.L_x_33) ;  /* 0x0000000000048947 */ /* 0x000fea0003800000 */
[----:B------:R0:W5:Y:S02]  /*2610*/  LDG.E.LTC128B.U16 R152, desc[UR36][R8.64+0x2] ;  /* 0x0000022408987981 */ /* 0x000164000c1e1520 */
.L_x_33:
[----:B------:R-:W-:Y:S05]  /*2620*/  BSYNC B1 ;  /* 0x0000000000017941 */ /* 0x000fea0003800000 */
.L_x_32:
[----:B-----5:R-:W-:Y:S01]  /*2630*/  IMAD.U32 R12, R152, 0x10000, RZ ;  /* 0x00010000980c7824 */ /* 0x020fe200078e00ff */
[----:B------:R-:W-:Y:S01]  /*2640*/  ISETP.GT.AND P1, PT, R3, 0x8, PT ;  /* 0x000000080300780c */ /* 0x000fe20003f24270 */
[----:B------:R-:W-:Y:S02]  /*2650*/  BSSY B1, `(.L_x_34) ;  /* 0x0000008000017945 */ /* 0x000fe40003800000 */
[----:B------:R-:W-:Y:S01]  /*2660*/  FMUL R12, R12, R155 ;  /* 0x0000009b0c0c7220 */ /* 0x000fe20000400000 */
[----:B------:R-:W-:-:S03]  /*2670*/  ISETP.GT.AND P2, PT, R0, RZ, P1 ;  /* 0x000000ff0000720c */ /* 0x000fc60000f44270 */
[----:B------:R-:W-:-:S05]  /*2680*/  FFMA R12, R27, R154, R12 ;  /* 0x0000009a1b0c7223 */ /* 0x000fca000000000c */
[----:B------:R-:W-:-:S05]  /*2690*/  F2FP.BF16.F32.PACK_AB R12, RZ, R12 ;  /* 0x0000000cff0c723e */ /* 0x000fca00000010ff */
[----:B------:R3:W-:Y:S01]  /*26a0*/  @P0 STG.E.U16 desc[UR36][R10.64+0x2], R12 ;  /* 0x0000020c0a000986 */ /* 0x0007e2000c101524 */
[----:B------:R-:W-:Y:S05]  /*26b0*/  @!P2 BRA `(.L_x_35) ;  /* 0x000000000004a947 */ /* 0x000fea0003800000 */
[----:B------:R4:W5:Y:S02]  /*26c0*/  LDG.E.LTC128B.U16 R152, desc[UR36][R6.64+0x10] ;  /* 0x0000102406987981 */ /* 0x000964000c1e1520 */
.L_x_35:
[----:B------:R-:W-:Y:S05]  /*26d0*/  BSYNC B1 ;  /* 0x0000000000017941 */ /* 0x000fea0003800000 */
.L_x_34:
[----:B---3-5:R-:W-:Y:S01]  /*26e0*/  IMAD.U32 R12, R152, 0x10000, RZ ;  /* 0x00010000980c7824 */ /* 0x028fe200078e00ff */
        /* <DEDUP_REMOVED lines=9> */
.L_x_37:
[----:B------:R-:W-:Y:S05]  /*2780*/  BSYNC B1 ;  /* 0x0000000000017941 */ /* 0x000fea0003800000 */
.L_x_36:
[----:B-----5:R-:W-:Y:S01]  /*2790*/  IMAD.U32 R12, R152, 0x10000, RZ ;  /* 0x00010000980c7824 */ /* 0x020fe200078e00ff */
[----:B------:R-:W-:Y:S01]  /*27a0*/  ISETP.GT.AND P1, PT, R0, 0x8, P1 ;  /* 0x000000080000780c */ /* 0x000fe20000f24270 */
[----:B------:R-:W-:Y:S02]  /*27b0*/  BSSY B1, `(.L_x_38) ;  /* 0x0000007000017945 */ /* 0x000fe40003800000 */
[----:B------:R-:W-:-:S04]  /*27c0*/  FMUL R12, R12, R155 ;  /* 0x0000009b0c0c7220 */ /* 0x000fc80000400000 */
[----:B------:R-:W-:-:S05]  /*27d0*/  FFMA R12, R29, R154, R12 ;  /* 0x0000009a1d0c7223 */ /* 0x000fca000000000c */
[----:B------:R-:W-:-:S05]  /*27e0*/  F2FP.BF16.F32.PACK_AB R12, RZ, R12 ;  /* 0x0000000cff0c723e */ /* 0x000fca00000010ff */
[----:B------:R0:W-:Y:S01]  /*27f0*/  @P3 STG.E.U16 desc[UR36][R4.64+0x12], R12 ;  /* 0x0000120c04003986 */ /* 0x0001e2000c101524 */
[----:B------:R-:W-:Y:S05]  /*2800*/  @!P1 BRA `(.L_x_39) ;  /* 0x0000000000049947 */ /* 0x000fea0003800000 */
[----:B------:R0:W5:Y:S02]  /*2810*/  LDG.E.LTC128B.U16 R152, desc[UR36][R8.64+0x10] ;  /* 0x0000102408987981 */ /* 0x000164000c1e1520 */
.L_x_39:
[----:B------:R-:W-:Y:S05]  /*2820*/  BSYNC B1 ;  /* 0x0000000000017941 */ /* 0x000fea0003800000 */
.L_x_38:
[----:B0----5:R-:W-:Y:S01]  /*2830*/  IMAD.U32 R12, R152, 0x10000, RZ ;  /* 0x00010000980c7824 */ /* 0x021fe200078e00ff */
[----:B------:R-:W-:Y:S01]  /*2840*/  ISETP.GT.AND P0, PT, R0, 0x8, P0 ;  /* 0x000000080000780c */ /* 0x000fe20000704270 */
[----:B------:R-:W-:Y:S02]  /*2850*/  BSSY B1, `(.L_x_40) ;  /* 0x0000007000017945 */ /* 0x000fe40003800000 */
[----:B---3--:R-:W-:-:S04]  /*2860*/  FMUL R13, R12, R155 ;  /* 0x0000009b0c0d7220 */ /* 0x008fc80000400000 */
[----:B------:R-:W-:-:S05]  /*2870*/  FFMA R13, R30, R154, R13 ;  /* 0x0000009a1e0d7223 */ /* 0x000fca000000000d */
[----:B------:R-:W-:-:S05]  /*2880*/  F2FP.BF16.F32.PACK_AB R13, RZ, R13 ;  /* 0x0000000dff0d723e */ /* 0x000fca00000010ff */
[----:B------:R0:W-:Y:S01]  /*2890*/  @P1 STG.E.U16 desc[UR36][R10.64+0x10], R13 ;  /* 0x0000100d0a001986 */ /* 0x0001e2000c101524 */
[----:B------:R-:W-:Y:S05]  /*28a0*/  @!P0 BRA `(.L_x_41) ;  /* 0x0000000000048947 */ /* 0x000fea0003800000 */
[----:B------:R3:W5:Y:S02]  /*28b0*/  LDG.E.LTC128B.U16 R152, desc[UR36][R8.64+0x12] ;  /* 0x0000122408987981 */ /* 0x000764000c1e1520 */
.L_x_41:
[----:B------:R-:W-:Y:S05]  /*28c0*/  BSYNC B1 ;  /* 0x0000000000017941 */ /* 0x000fea0003800000 */
.L_x_40:
        /* <DEDUP_REMOVED lines=10> */
.L_x_43:
[----:B------:R-:W-:Y:S05]  /*2970*/  BSYNC B1 ;  /* 0x0000000000017941 */ /* 0x000fea0003800000 */
.L_x_42:
[----:B0----5:R-:W-:Y:S01]  /*2980*/  IMAD.U32 R12, R152, 0x10000, RZ ;  /* 0x00010000980c7824 */ /* 0x021fe200078e00ff */
        /* <DEDUP_REMOVED lines=9> */
.L_x_45:
[----:B------:R-:W-:Y:S05]  /*2a20*/  BSYNC B1 ;  /* 0x0000000000017941 */ /* 0x000fea0003800000 */
.L_x_44:
        /* <DEDUP_REMOVED lines=9> */
.L_x_47:
[----:B------:R-:W-:Y:S05]  /*2ac0*/  BSYNC B1 ;  /* 0x0000000000017941 */ /* 0x000fea0003800000 */
.L_x_46:
[----:B0----5:R-:W-:Y:S01]  /*2ad0*/  IMAD.U32 R12, R152, 0x10000, RZ ;  /* 0x00010000980c7824 */ /* 0x021fe200078e00ff */
        /* <DEDUP_REMOVED lines=8> */
.L_x_49:
[----:B------:R-:W-:Y:S05]  /*2b60*/  BSYNC B1 ;  /* 0x0000000000017941 */ /* 0x000fea0003800000 */
.L_x_48:
        /* <DEDUP_REMOVED lines=10> */
.L_x_51:
[----:B------:R-:W-:Y:S05]  /*2c10*/  BSYNC B1 ;  /* 0x0000000000017941 */ /* 0x000fea0003800000 */
.L_x_50:
        /* <DEDUP_REMOVED lines=10> */
.L_x_53:
[----:B------:R-:W-:Y:S05]  /*2cc0*/  BSYNC B1 ;  /* 0x0000000000017941 */ /* 0x000fea0003800000 */
.L_x_52:
        /* <DEDUP_REMOVED lines=9> */
.L_x_55:
[----:B------:R-:W-:Y:S05]  /*2d60*/  BSYNC B1 ;  /* 0x0000000000017941 */ /* 0x000fea0003800000 */
.L_x_54:
        /* <DEDUP_REMOVED lines=9> */
.L_x_57:
[----:B------:R-:W-:Y:S05]  /*2e00*/  BSYNC B1 ;  /* 0x0000000000017941 */ /* 0x000fea0003800000 */
.L_x_56:
        /* <DEDUP_REMOVED lines=10> */
.L_x_59:
[----:B------:R-:W-:Y:S05]  /*2eb0*/  BSYNC B1 ;  /* 0x0000000000017941 */ /* 0x000fea0003800000 */
.L_x_58:
        /* <DEDUP_REMOVED lines=10> */
.L_x_61:
[----:B------:R-:W-:Y:S05]  /*2f60*/  BSYNC B1 ;  /* 0x0000000000017941 */ /* 0x000fea0003800000 */
.L_x_60:
        /* <DEDUP_REMOVED lines=9> */
.L_x_63:
[----:B------:R-:W-:Y:S05]  /*3000*/  BSYNC B1 ;  /* 0x0000000000017941 */ /* 0x000fea0003800000 */
.L_x_62:
        /* <DEDUP_REMOVED lines=9> */
.L_x_65:
[----:B------:R-:W-:Y:S05]  /*30a0*/  BSYNC B1 ;  /* 0x0000000000017941 */ /* 0x000fea0003800000 */
.L_x_64:
        /* <DEDUP_REMOVED lines=10> */
.L_x_67:
[----:B------:R-:W-:Y:S05]  /*3150*/  BSYNC B1 ;  /* 0x0000000000017941 */ /* 0x000fea0003800000 */
.L_x_66:
        /* <DEDUP_REMOVED lines=10> */
.L_x_69:
[----:B------:R-:W-:Y:S05]  /*3200*/  BSYNC B1 ;  /* 0x0000000000017941 */ /* 0x000fea0003800000 */
.L_x_68:
        /* <DEDUP_REMOVED lines=9> */
.L_x_71:
[----:B------:R-:W-:Y:S05]  /*32a0*/  BSYNC B1 ;  /* 0x0000000000017941 */ /* 0x000fea0003800000 */
.L_x_70:
        /* <DEDUP_REMOVED lines=9> */
.L_x_73:
[----:B------:R-:W-:Y:S05]  /*3340*/  BSYNC B1 ;  /* 0x0000000000017941 */ /* 0x000fea0003800000 */
.L_x_72:
        /* <DEDUP_REMOVED lines=10> */
.L_x_75:
[----:B------:R-:W-:Y:S05]  /*33f0*/  BSYNC B1 ;  /* 0x0000000000017941 */ /* 0x000fea0003800000 */
.L_x_74:
        /* <DEDUP_REMOVED lines=10> */
.L_x_77:
[----:B------:R-:W-:Y:S05]  /*34a0*/  BSYNC B1 ;  /* 0x0000000000017941 */ /* 0x000fea0003800000 */
.L_x_76:
        /* <DEDUP_REMOVED lines=9> */
.L_x_79:
[----:B------:R-:W-:Y:S05]  /*3540*/  BSYNC B1 ;  /* 0x0000000000017941 */ /* 0x000fea0003800000 */
.L_x_78:
        /* <DEDUP_REMOVED lines=9> */
.L_x_81:
[----:B------:R-:W-:Y:S05]  /*35e0*/  BSYNC B1 ;  /* 0x0000000000017941 */ /* 0x000fea0003800000 */
.L_x_80:
        /* <DEDUP_REMOVED lines=10> */
.L_x_83:
[----:B------:R-:W-:Y:S05]  /*3690*/  BSYNC B1 ;  /* 0x0000000000017941 */ /* 0x000fea0003800000 */
.L_x_82:
        /* <DEDUP_REMOVED lines=10> */
.L_x_85:
[----:B------:R-:W-:Y:S05]  /*3740*/  BSYNC B1 ;  /* 0x0000000000017941 */ /* 0x000fea0003800000 */
.L_x_84:
        /* <DEDUP_REMOVED lines=9> */
.L_x_87:
[----:B------:R-:W-:Y:S05]  /*37e0*/  BSYNC B1 ;  /* 0x0000000000017941 */ /* 0x000fea0003800000 */
.L_x_86:
        /* <DEDUP_REMOVED lines=9> */
.L_x_89:
[----:B------:R-:W-:Y:S05]  /*3880*/  BSYNC B1 ;  /* 0x0000000000017941 */ /* 0x000fea0003800000 */
.L_x_88:
        /* <DEDUP_REMOVED lines=10> */
.L_x_91:
[----:B------:R-:W-:Y:S05]  /*3930*/  BSYNC B1 ;  /* 0x0000000000017941 */ /* 0x000fea0003800000 */
.L_x_90:
        /* <DEDUP_REMOVED lines=10> */
.L_x_93:
[----:B------:R-:W-:Y:S05]  /*39e0*/  BSYNC B1 ;  /* 0x0000000000017941 */ /* 0x000fea0003800000 */
.L_x_92:
        /* <DEDUP_REMOVED lines=9> */
.L_x_95:
[----:B------:R-:W-:Y:S05]  /*3a80*/  BSYNC B1 ;  /* 0x0000000000017941 */ /* 0x000fea0003800000 */
.L_x_94:
        /* <DEDUP_REMOVED lines=9> */
.L_x_97:
[----:B------:R-:W-:Y:S05]  /*3b20*/  BSYNC B1 ;  /* 0x0000000000017941 */ /* 0x000fea0003800000 */
.L_x_96:
        /* <DEDUP_REMOVED lines=10> */
.L_x_99:
[----:B------:R-:W-:Y:S05]  /*3bd0*/  BSYNC B1 ;  /* 0x0000000000017941 */ /* 0x000fea0003800000 */
.L_x_98:
        /* <DEDUP_REMOVED lines=10> */
.L_x_101:
[----:B------:R-:W-:Y:S05]  /*3c80*/  BSYNC B1 ;  /* 0x0000000000017941 */ /* 0x000fea0003800000 */
.L_x_100:
        /* <DEDUP_REMOVED lines=9> */
.L_x_103:
[----:B------:R-:W-:Y:S05]  /*3d20*/  BSYNC B1 ;  /* 0x0000000000017941 */ /* 0x000fea0003800000 */
.L_x_102:
        /* <DEDUP_REMOVED lines=9> */
.L_x_105:
[----:B------:R-:W-:Y:S05]  /*3dc0*/  BSYNC B1 ;  /* 0x0000000000017941 */ /* 0x000fea0003800000 */
.L_x_104:
        /* <DEDUP_REMOVED lines=10> */
.L_x_107:
[----:B------:R-:W-:Y:S05]  /*3e70*/  BSYNC B1 ;  /* 0x0000000000017941 */ /* 0x000fea0003800000 */
.L_x_106:
        /* <DEDUP_REMOVED lines=10> */
.L_x_109:
[----:B------:R-:W-:Y:S05]  /*3f20*/  BSYNC B1 ;  /* 0x0000000000017941 */ /* 0x000fea0003800000 */
.L_x_108:
        /* <DEDUP_REMOVED lines=9> */
.L_x_111:
[----:B------:R-:W-:Y:S05]  /*3fc0*/  BSYNC B1 ;  /* 0x0000000000017941 */ /* 0x000fea0003800000 */
.L_x_110:
        /* <DEDUP_REMOVED lines=9> */
.L_x_113:
[----:B------:R-:W-:Y:S05]  /*4060*/  BSYNC B1 ;  /* 0x0000000000017941 */ /* 0x000fea0003800000 */
.L_x_112:
        /* <DEDUP_REMOVED lines=10> */
.L_x_115:
[----:B------:R-:W-:Y:S05]  /*4110*/  BSYNC B1 ;  /* 0x0000000000017941 */ /* 0x000fea0003800000 */
.L_x_114:
        /* <DEDUP_REMOVED lines=10> */
.L_x_117:
[----:B------:R-:W-:Y:S05]  /*41c0*/  BSYNC B1 ;  /* 0x0000000000017941 */ /* 0x000fea0003800000 */
.L_x_116:
        /* <DEDUP_REMOVED lines=9> */
.L_x_119:
[----:B------:R-:W-:Y:S05]  /*4260*/  BSYNC B1 ;  /* 0x0000000000017941 */ /* 0x000fea0003800000 */
.L_x_118:
        /* <DEDUP_REMOVED lines=9> */
.L_x_121:
[----:B------:R-:W-:Y:S05]  /*4300*/  BSYNC B1 ;  /* 0x0000000000017941 */ /* 0x000fea0003800000 */
.L_x_120:
        /* <DEDUP_REMOVED lines=10> */
.L_x_123:
[----:B------:R-:W-:Y:S05]  /*43b0*/  BSYNC B1 ;  /* 0x0000000000017941 */ /* 0x000fea0003800000 */
.L_x_122:
        /* <DEDUP_REMOVED lines=10> */
.L_x_125:
[----:B------:R-:W-:Y:S05]  /*4460*/  BSYNC B1 ;  /* 0x0000000000017941 */ /* 0x000fea0003800000 */
.L_x_124:
        /* <DEDUP_REMOVED lines=9> */
.L_x_127:
[----:B------:R-:W-:Y:S05]  /*4500*/  BSYNC B1 ;  /* 0x0000000000017941 */ /* 0x000fea0003800000 */
.L_x_126:
        /* <DEDUP_REMOVED lines=9> */
.L_x_129:
[----:B------:R-:W-:Y:S05]  /*45a0*/  BSYNC B1 ;  /* 0x0000000000017941 */ /* 0x000fea0003800000 */
.L_x_128:
        /* <DEDUP_REMOVED lines=10> */
.L_x_131:
[----:B------:R-:W-:Y:S05]  /*4650*/  BSYNC B1 ;  /* 0x0000000000017941 */ /* 0x000fea0003800000 */
.L_x_130:
        /* <DEDUP_REMOVED lines=10> */
.L_x_133:
[----:B------:R-:W-:Y:S05]  /*4700*/  BSYNC B1 ;  /* 0x0000000000017941 */ /* 0x000fea0003800000 */
.L_x_132:
        /* <DEDUP_REMOVED lines=9> */
.L_x_135:
[----:B------:R-:W-:Y:S05]  /*47a0*/  BSYNC B1 ;  /* 0x0000000000017941 */ /* 0x000fea0003800000 */
.L_x_134:
        /* <DEDUP_REMOVED lines=9> */
.L_x_137:
[----:B------:R-:W-:Y:S05]  /*4840*/  BSYNC B1 ;  /* 0x0000000000017941 */ /* 0x000fea0003800000 */
.L_x_136:
        /* <DEDUP_REMOVED lines=10> */
.L_x_139:
[----:B------:R-:W-:Y:S05]  /*48f0*/  BSYNC B1 ;  /* 0x0000000000017941 */ /* 0x000fea0003800000 */
.L_x_138:
        /* <DEDUP_REMOVED lines=10> */
.L_x_141:
[----:B------:R-:W-:Y:S05]  /*49a0*/  BSYNC B1 ;  /* 0x0000000000017941 */ /* 0x000fea0003800000 */
.L_x_140:
        /* <DEDUP_REMOVED lines=9> */
.L_x_143:
[----:B------:R-:W-:Y:S05]  /*4a40*/  BSYNC B1 ;  /* 0x0000000000017941 */ /* 0x000fea0003800000 */
.L_x_142:
        /* <DEDUP_REMOVED lines=9> */
.L_x_145:
[----:B------:R-:W-:Y:S05]  /*4ae0*/  BSYNC B1 ;  /* 0x0000000000017941 */ /* 0x000fea0003800000 */
.L_x_144:
        /* <DEDUP_REMOVED lines=10> */
.L_x_147:
[----:B------:R-:W-:Y:S05]  /*4b90*/  BSYNC B1 ;  /* 0x0000000000017941 */ /* 0x000fea0003800000 */
.L_x_146:
        /* <DEDUP_REMOVED lines=10> */
.L_x_149:
[----:B------:R-:W-:Y:S05]  /*4c40*/  BSYNC B1 ;  /* 0x0000000000017941 */ /* 0x000fea0003800000 */
.L_x_148:
        /* <DEDUP_REMOVED lines=9> */
.L_x_151:
[----:B------:R-:W-:Y:S05]  /*4ce0*/  BSYNC B1 ;  /* 0x0000000000017941 */ /* 0x000fea0003800000 */
.L_x_150:
        /* <DEDUP_REMOVED lines=9> */
.L_x_153:
[----:B------:R-:W-:Y:S05]  /*4d80*/  BSYNC B1 ;  /* 0x0000000000017941 */ /* 0x000fea0003800000 */
.L_x_152:
        /* <DEDUP_REMOVED lines=10> */
.L_x_155:
[----:B------:R-:W-:Y:S05]  /*4e30*/  BSYNC B1 ;  /* 0x0000000000017941 */ /* 0x000fea0003800000 */
.L_x_154:
        /* <DEDUP_REMOVED lines=10> */
.L_x_157:
[----:B------:R-:W-:Y:S05]  /*4ee0*/  BSYNC B1 ;  /* 0x0000000000017941 */ /* 0x000fea0003800000 */
.L_x_156:
        /* <DEDUP_REMOVED lines=9> */
.L_x_159:
[----:B------:R-:W-:Y:S05]  /*4f80*/  BSYNC B1 ;  /* 0x0000000000017941 */ /* 0x000fea0003800000 */
.L_x_158:
        /* <DEDUP_REMOVED lines=9> */
.L_x_161:
[----:B------:R-:W-:Y:S05]  /*5020*/  BSYNC B1 ;  /* 0x0000000000017941 */ /* 0x000fea0003800000 */
.L_x_160:
        /* <DEDUP_REMOVED lines=10> */
.L_x_163:
[----:B------:R-:W-:Y:S05]  /*50d0*/  BSYNC B1 ;  /* 0x0000000000017941 */ /* 0x000fea0003800000 */
.L_x_162:
        /* <DEDUP_REMOVED lines=10> */
.L_x_165:
[----:B------:R-:W-:Y:S05]  /*5180*/  BSYNC B1 ;  /* 0x0000000000017941 */ /* 0x000fea0003800000 */
.L_x_164:
        /* <DEDUP_REMOVED lines=9> */
.L_x_167:
[----:B------:R-:W-:Y:S05]  /*5220*/  BSYNC B1 ;  /* 0x0000000000017941 */ /* 0x000fea0003800000 */
.L_x_166:
        /* <DEDUP_REMOVED lines=9> */
.L_x_169:
[----:B------:R-:W-:Y:S05]  /*52c0*/  BSYNC B1 ;  /* 0x0000000000017941 */ /* 0x000fea0003800000 */
.L_x_168:
        /* <DEDUP_REMOVED lines=10> */
.L_x_171:
[----:B------:R-:W-:Y:S05]  /*5370*/  BSYNC B1 ;  /* 0x0000000000017941 */ /* 0x000fea0003800000 */
.L_x_170:
        /* <DEDUP_REMOVED lines=10> */
.L_x_173:
[----:B------:R-:W-:Y:S05]  /*5420*/  BSYNC B1 ;  /* 0x0000000000017941 */ /* 0x000fea0003800000 */
.L_x_172:
        /* <DEDUP_REMOVED lines=9> */
.L_x_175:
[----:B------:R-:W-:Y:S05]  /*54c0*/  BSYNC B1 ;  /* 0x0000000000017941 */ /* 0x000fea0003800000 */
.L_x_174:
        /* <DEDUP_REMOVED lines=9> */
.L_x_177:
[----:B------:R-:W-:Y:S05]  /*5560*/  BSYNC B1 ;  /* 0x0000000000017941 */ /* 0x000fea0003800000 */
.L_x_176:
        /* <DEDUP_REMOVED lines=10> */
.L_x_179:
[----:B------:R-:W-:Y:S05]  /*5610*/  BSYNC B1 ;  /* 0x0000000000017941 */ /* 0x000fea0003800000 */
.L_x_178:
        /* <DEDUP_REMOVED lines=10> */
.L_x_181:
[----:B------:R-:W-:Y:S05]  /*56c0*/  BSYNC B1 ;  /* 0x0000000000017941 */ /* 0x000fea0003800000 */
.L_x_180:
        /* <DEDUP_REMOVED lines=9> */
.L_x_183:
[----:B------:R-:W-:Y:S05]  /*5760*/  BSYNC B1 ;  /* 0x0000000000017941 */ /* 0x000fea0003800000 */
.L_x_182:
        /* <DEDUP_REMOVED lines=9> */
.L_x_185:
[----:B------:R-:W-:Y:S05]  /*5800*/  BSYNC B1 ;  /* 0x0000000000017941 */ /* 0x000fea0003800000 */
.L_x_184:
        /* <DEDUP_REMOVED lines=10> */
.L_x_187:
[----:B------:R-:W-:Y:S05]  /*58b0*/  BSYNC B1 ;  /* 0x0000000000017941 */ /* 0x000fea0003800000 */
.L_x_186:
        /* <DEDUP_REMOVED lines=10> */
.L_x_189:
[----:B------:R-:W-:Y:S05]  /*5960*/  BSYNC B1 ;  /* 0x0000000000017941 */ /* 0x000fea0003800000 */
.L_x_188:
        /* <DEDUP_REMOVED lines=9> */
.L_x_191:
[----:B------:R-:W-:Y:S05]  /*5a00*/  BSYNC B1 ;  /* 0x0000000000017941 */ /* 0x000fea0003800000 */
.L_x_190:
        /* <DEDUP_REMOVED lines=9> */
.L_x_193:
[----:B------:R-:W-:Y:S05]  /*5aa0*/  BSYNC B1 ;  /* 0x0000000000017941 */ /* 0x000fea0003800000 */
.L_x_192:
        /* <DEDUP_REMOVED lines=10> */
.L_x_195:
[----:B------:R-:W-:Y:S05]  /*5b50*/  BSYNC B1 ;  /* 0x0000000000017941 */ /* 0x000fea0003800000 */
.L_x_194:
        /* <DEDUP_REMOVED lines=10> */
.L_x_197:
[----:B------:R-:W-:Y:S05]  /*5c00*/  BSYNC B1 ;  /* 0x0000000000017941 */ /* 0x000fea0003800000 */
.L_x_196:
        /* <DEDUP_REMOVED lines=9> */
.L_x_199:
[----:B------:R-:W-:Y:S05]  /*5ca0*/  BSYNC B1 ;  /* 0x0000000000017941 */ /* 0x000fea0003800000 */
.L_x_198:
        /* <DEDUP_REMOVED lines=9> */
.L_x_201:
[----:B------:R-:W-:Y:S05]  /*5d40*/  BSYNC B1 ;  /* 0x0000000000017941 */ /* 0x000fea0003800000 */
.L_x_200:
        /* <DEDUP_REMOVED lines=10> */
.L_x_203:
[----:B------:R-:W-:Y:S05]  /*5df0*/  BSYNC B1 ;  /* 0x0000000000017941 */ /* 0x000fea0003800000 */
.L_x_202:
        /* <DEDUP_REMOVED lines=10> */
.L_x_205:
[----:B------:R-:W-:Y:S05]  /*5ea0*/  BSYNC B1 ;  /* 0x0000000000017941 */ /* 0x000fea0003800000 */
.L_x_204:
        /* <DEDUP_REMOVED lines=9> */
.L_x_207:
[----:B------:R-:W-:Y:S05]  /*5f40*/  BSYNC B1 ;  /* 0x0000000000017941 */ /* 0x000fea0003800000 */
.L_x_206:
        /* <DEDUP_REMOVED lines=9> */
.L_x_209:
[----:B------:R-:W-:Y:S05]  /*5fe0*/  BSYNC B1 ;  /* 0x0000000000017941 */ /* 0x000fea0003800000 */
.L_x_208:
        /* <DEDUP_REMOVED lines=10> */
.L_x_211:
[----:B------:R-:W-:Y:S05]  /*6090*/  BSYNC B1 ;  /* 0x0000000000017941 */ /* 0x000fea0003800000 */
.L_x_210:
        /* <DEDUP_REMOVED lines=10> */
.L_x_213:
[----:B------:R-:W-:Y:S05]  /*6140*/  BSYNC B1 ;  /* 0x0000000000017941 */ /* 0x000fea0003800000 */
.L_x_212:
        /* <DEDUP_REMOVED lines=9> */
.L_x_215:
[----:B------:R-:W-:Y:S05]  /*61e0*/  BSYNC B1 ;  /* 0x0000000000017941 */ /* 0x000fea0003800000 */
.L_x_214:
        /* <DEDUP_REMOVED lines=9> */
.L_x_217:
[----:B------:R-:W-:Y:S05]  /*6280*/  BSYNC B1 ;  /* 0x0000000000017941 */ /* 0x000fea0003800000 */
.L_x_216:
        /* <DEDUP_REMOVED lines=10> */
.L_x_219:
[----:B------:R-:W-:Y:S05]  /*6330*/  BSYNC B1 ;  /* 0x0000000000017941 */ /* 0x000fea0003800000 */
.L_x_218:
        /* <DEDUP_REMOVED lines=10> */
.L_x_221:
[----:B------:R-:W-:Y:S05]  /*63e0*/  BSYNC B1 ;  /* 0x0000000000017941 */ /* 0x000fea0003800000 */
.L_x_220:
        /* <DEDUP_REMOVED lines=9> */
.L_x_223:
[----:B------:R-:W-:Y:S05]  /*6480*/  BSYNC B1 ;  /* 0x0000000000017941 */ /* 0x000fea0003800000 */
.L_x_222:
        /* <DEDUP_REMOVED lines=9> */
.L_x_225:
[----:B------:R-:W-:Y:S05]  /*6520*/  BSYNC B1 ;  /* 0x0000000000017941 */ /* 0x000fea0003800000 */
.L_x_224:
        /* <DEDUP_REMOVED lines=10> */
.L_x_227:
[----:B------:R-:W-:Y:S05]  /*65d0*/  BSYNC B1 ;  /* 0x0000000000017941 */ /* 0x000fea0003800000 */
.L_x_226:
        /* <DEDUP_REMOVED lines=10> */
.L_x_229:
[----:B------:R-:W-:Y:S05]  /*6680*/  BSYNC B1 ;  /* 0x0000000000017941 */ /* 0x000fea0003800000 */
.L_x_228:
        /* <DEDUP_REMOVED lines=9> */
.L_x_231:
[----:B------:R-:W-:Y:S05]  /*6720*/  BSYNC B1 ;  /* 0x0000000000017941 */ /* 0x000fea0003800000 */
.L_x_230:
        /* <DEDUP_REMOVED lines=9> */
.L_x_233:
[----:B------:R-:W-:Y:S05]  /*67c0*/  BSYNC B1 ;  /* 0x0000000000017941 */ /* 0x000fea0003800000 */
.L_x_232:
        /* <DEDUP_REMOVED lines=10> */
.L_x_235:
[----:B------:R-:W-:Y:S05]  /*6870*/  BSYNC B1 ;  /* 0x0000000000017941 */ /* 0x000fea0003800000 */
.L_x_234:
        /* <DEDUP_REMOVED lines=10> */
.L_x_237:
[----:B------:R-:W-:Y:S05]  /*6920*/  BSYNC B1 ;  /* 0x0000000000017941 */ /* 0x000fea0003800000 */
.L_x_236:
        /* <DEDUP_REMOVED lines=9> */
.L_x_239:
[----:B------:R-:W-:Y:S05]  /*69c0*/  BSYNC B1 ;  /* 0x0000000000017941 */ /* 0x000fea0003800000 */
.L_x_238:
        /* <DEDUP_REMOVED lines=9> */
.L_x_241:
[----:B------:R-:W-:Y:S05]  /*6a60*/  BSYNC B1 ;  /* 0x0000000000017941 */ /* 0x000fea0003800000 */
.L_x_240:
        /* <DEDUP_REMOVED lines=10> */
.L_x_243:
[----:B------:R-:W-:Y:S05]  /*6b10*/  BSYNC B1 ;  /* 0x0000000000017941 */ /* 0x000fea0003800000 */
.L_x_242:
        /* <DEDUP_REMOVED lines=10> */
.L_x_245:
[----:B------:R-:W-:Y:S05]  /*6bc0*/  BSYNC B1 ;  /* 0x0000000000017941 */ /* 0x000fea0003800000 */
.L_x_244:
        /* <DEDUP_REMOVED lines=9> */
.L_x_247:
[----:B------:R-:W-:Y:S05]  /*6c60*/  BSYNC B1 ;  /* 0x0000000000017941 */ /* 0x000fea0003800000 */
.L_x_246:
        /* <DEDUP_REMOVED lines=9> */
.L_x_249:
[----:B------:R-:W-:Y:S05]  /*6d00*/  BSYNC B1 ;  /* 0x0000000000017941 */ /* 0x000fea0003800000 */
.L_x_248:
        /* <DEDUP_REMOVED lines=10> */
.L_x_251:
[----:B------:R-:W-:Y:S05]  /*6db0*/  BSYNC B1 ;  /* 0x0000000000017941 */ /* 0x000fea0003800000 */
.L_x_250:
        /* <DEDUP_REMOVED lines=10> */
.L_x_253:
[----:B------:R-:W-:Y:S05]  /*6e60*/  BSYNC B1 ;  /* 0x0000000000017941 */ /* 0x000fea0003800000 */
.L_x_252:
        /* <DEDUP_REMOVED lines=9> */
.L_x_255:
[----:B------:R-:W-:Y:S05]  /*6f00*/  BSYNC B1 ;  /* 0x0000000000017941 */ /* 0x000fea0003800000 */
.L_x_254:
        /* <DEDUP_REMOVED lines=9> */
.L_x_257:
[----:B------:R-:W-:Y:S05]  /*6fa0*/  BSYNC B1 ;  /* 0x0000000000017941 */ /* 0x000fea0003800000 */
.L_x_256:
        /* <DEDUP_REMOVED lines=10> */
.L_x_259:
[----:B------:R-:W-:Y:S05]  /*7050*/  BSYNC B1 ;  /* 0x0000000000017941 */ /* 0x000fea0003800000 */
.L_x_258:
        /* <DEDUP_REMOVED lines=10> */
.L_x_261:
[----:B------:R-:W-:Y:S05]  /*7100*/  BSYNC B1 ;  /* 0x0000000000017941 */ /* 0x000fea0003800000 */
.L_x_260:
        /* <DEDUP_REMOVED lines=9> */
.L_x_263:
[----:B------:R-:W-:Y:S05]  /*71a0*/  BSYNC B1 ;  /* 0x0000000000017941 */ /* 0x000fea0003800000 */
.L_x_262:
        /* <DEDUP_REMOVED lines=9> */
.L_x_265:
[----:B------:R-:W-:Y:S05]  /*7240*/  BSYNC B1 ;  /* 0x0000000000017941 */ /* 0x000fea0003800000 */
.L_x_264:
        /* <DEDUP_REMOVED lines=10> */
.L_x_267:
[----:B------:R-:W-:Y:S05]  /*72f0*/  BSYNC B1 ;  /* 0x0000000000017941 */ /* 0x000fea0003800000 */
.L_x_266:
        /* <DEDUP_REMOVED lines=10> */
.L_x_269:
[----:B------:R-:W-:Y:S05]  /*73a0*/  BSYNC B1 ;  /* 0x0000000000017941 */ /* 0x000fea0003800000 */
.L_x_268:
        /* <DEDUP_REMOVED lines=9> */
.L_x_271:
[----:B------:R-:W-:Y:S05]  /*7440*/  BSYNC B1 ;  /* 0x0000000000017941 */ /* 0x000fea0003800000 */
.L_x_270:
        /* <DEDUP_REMOVED lines=9> */
.L_x_273:
[----:B------:R-:W-:Y:S05]  /*74e0*/  BSYNC B1 ;  /* 0x0000000000017941 */ /* 0x000fea0003800000 */
.L_x_272:
        /* <DEDUP_REMOVED lines=10> */
.L_x_275:
[----:B------:R-:W-:Y:S05]  /*7590*/  BSYNC B1 ;  /* 0x0000000000017941 */ /* 0x000fea0003800000 */
.L_x_274:
        /* <DEDUP_REMOVED lines=10> */
.L_x_277:
[----:B------:R-:W-:Y:S05]  /*7640*/  BSYNC B1 ;  /* 0x0000000000017941 */ /* 0x000fea0003800000 */
.L_x_276:
[----:B01--45:R-:W-:Y:S01]  /*7650*/  IMAD.U32 R6, R152, 0x10000, RZ ;  /* 0x0001000098067824 */ /* 0x033fe200078e00ff */
        /* <DEDUP_REMOVED lines=8> */
.L_x_279:
[----:B------:R-:W-:Y:S05]  /*76e0*/  BSYNC B1 ;  /* 0x0000000000017941 */ /* 0x000fea0003800000 */
.L_x_278:
[----:B0-2--5:R-:W-:Y:S01]  /*76f0*/  IMAD.U32 R4, R152, 0x10000, RZ ;  /* 0x0001000098047824 */ /* 0x025fe200078e00ff */
[----:B------:R-:W-:Y:S01]  /*7700*/  ISETP.GT.AND P0, PT, R0, 0x8, P0 ;  /* 0x000000080000780c */ /* 0x000fe20000704270 */
[----:B------:R-:W-:Y:S01]  /*7710*/  @P1 IMAD.MOV.U32 R5, RZ, RZ, R11 ;  /* 0x000000ffff051224 */ /* 0x000fe200078e000b */
[----:B------:R-:W-:Y:S01]  /*7720*/  BSSY B1, `(.L_x_280) ;  /* 0x0000008000017945 */ /* 0x000fe20003800000 */
[----:B------:R-:W-:Y:S01]  /*7730*/  FMUL R3, R4, R155 ;  /* 0x0000009b04037220 */ /* 0x000fe20000400000 */
[----:B------:R-:W-:-:S03]  /*7740*/  @P1 IMAD.MOV.U32 R4, RZ, RZ, R10 ;  /* 0x000000ffff041224 */ /* 0x000fc600078e000a */
[----:B------:R-:W-:-:S05]  /*7750*/  FFMA R3, R150, R154, R3 ;  /* 0x0000009a96037223 */ /* 0x000fca0000000003 */
[----:B------:R-:W-:-:S05]  /*7760*/  F2FP.BF16.F32.PACK_AB R3, RZ, R3 ;  /* 0x00000003ff03723e */ /* 0x000fca00000010ff */
[----:B------:R0:W-:Y:S01]  /*7770*/  @P1 STG.E.U16 desc[UR36][R4.64+0x1f0], R3 ;  /* 0x0001f00304001986 */ /* 0x0001e2000c101524 */
[----:B------:R-:W-:Y:S05]  /*7780*/  @!P0 BRA `(.L_x_281) ;  /* 0x0000000000048947 */ /* 0x000fea0003800000 */
[----:B------:R2:W5:Y:S02]  /*7790*/  LDG.E.LTC128B.U16 R152, desc[UR36][R8.64+0x1f2] ;  /* 0x0001f22408987981 */ /* 0x000564000c1e1520 */
.L_x_281:
[----:B------:R-:W-:Y:S05]  /*77a0*/  BSYNC B1 ;  /* 0x0000000000017941 */ /* 0x000fea0003800000 */
.L_x_280:
[----:B------:R-:W-:Y:S05]  /*77b0*/  @!P0 BRA `(.L_x_282) ;  /* 0x0000002400308947 */ /* 0x000fea0003800000 */
[----:B-----5:R-:W-:-:S04]  /*77c0*/  IMAD.U32 R152, R152, 0x10000, RZ ;  /* 0x0001000098987824 */ /* 0x020fc800078e00ff */
[----:B------:R-:W-:-:S04]  /*77d0*/  FMUL R152, R152, R155 ;  /* 0x0000009b98987220 */ /* 0x000fc80000400000 */
[----:B------:R-:W-:-:S05]  /*77e0*/  FFMA R152, R151, R154, R152 ;  /* 0x0000009a97987223 */ /* 0x000fca0000000098 */
[----:B------:R-:W-:-:S05]  /*77f0*/  F2FP.BF16.F32.PACK_AB R152, RZ, R152 ;  /* 0x00000098ff98723e */ /* 0x000fca00000010ff */
[----:B------:R4:W-:Y:S01]  /*7800*/  STG.E.U16 desc[UR36][R10.64+0x1f2], R152 ;  /* 0x0001f2980a007986 */ /* 0x0009e2000c101524 */
[----:B------:R-:W-:Y:S05]  /*7810*/  BRA `(.L_x_282) ;  /* 0x0000002400187947 */ /* 0x000fea0003800000 */
.L_x_29:
[----:B------:R-:W-:Y:S01]  /*7820*/  ISETP.GT.AND P0, PT, R3, 0x1, PT ;  /* 0x000000010300780c */ /* 0x000fe20003f04270 */
[----:B------:R-:W-:Y:S01]  /*7830*/  ULDC.64 UR4, c[0x0][0x5c0] ;  /* 0x0001700000047ab9 */ /* 0x000fe20000000a00 */
[-C--:B------:R-:W-:Y:S01]  /*7840*/  FMUL R24, R24, R154.reuse ;  /* 0x0000009a18187220 */ /* 0x080fe20000400000 */
[-C--:B------:R-:W-:Y:S01]  /*7850*/  FMUL R25, R25, R154.reuse ;  /* 0x0000009a19197220 */ /* 0x080fe20000400000 */
[----:B------:R-:W-:Y:S01]  /*7860*/  ISETP.GT.AND P3, PT, R0, RZ, P0 ;  /* 0x000000ff0000720c */ /* 0x000fe20000764270 */
[-C--:B------:R-:W-:Y:S01]  /*7870*/  FMUL R26, R26, R154.reuse ;  /* 0x0000009a1a1a7220 */ /* 0x080fe20000400000 */
[----:B------:R-:W-:Y:S01]  /*7880*/  LEA R4, P4, R160, UR4, 0x1 ;  /* 0x00000004a0047c11 */ /* 0x000fe2000f8808ff */
[----:B------:R-:W-:Y:S01]  /*7890*/  FMUL R27, R27, R154 ;  /* 0x0000009a1b1b7220 */ /* 0x000fe20000400000 */
[----:B------:R-:W-:Y:S01]  /*78a0*/  F2FP.BF16.F32.PACK_AB R24, RZ, R24 ;  /* 0x00000018ff18723e */ /* 0x000fe200000010ff */
[-C--:B------:R-:W-:Y:S01]  /*78b0*/  FMUL R28, R28, R154.reuse ;  /* 0x0000009a1c1c7220 */ /* 0x080fe20000400000 */
[----:B------:R-:W-:Y:S01]  /*78c0*/  LEA.HI.X R5, R160, UR5, R169, 0x1, P4 ;  /* 0x00000005a0057c11 */ /* 0x000fe2000a0f0ca9 */
[-C--:B------:R-:W-:Y:S01]  /*78d0*/  FMUL R29, R29, R154.reuse ;  /* 0x0000009a1d1d7220 */ /* 0x080fe20000400000 */
[----:B------:R-:W-:Y:S01]  /*78e0*/  F2FP.BF16.F32.PACK_AB R25, RZ, R25 ;  /* 0x00000019ff19723e */ /* 0x000fe200000010ff */
[-C--:B------:R-:W-:Y:S01]  /*78f0*/  FMUL R30, R30, R154.reuse ;  /* 0x0000009a1e1e7220 */ /* 0x080fe20000400000 */
[----:B------:R-:W-:Y:S01]  /*7900*/  SHF.L.U64.HI R11, R10, 0x4, R11 ;  /* 0x000000040a0b7819 */ /* 0x000fe2000001020b */
[----:B------:R-:W-:Y:S01]  /*7910*/  @P1 STG.E.U16 desc[UR36][R4.64], R24 ;  /* 0x0000001804001986 */ /* 0x000fe2000c101524 */
[----:B------:R-:W-:Y:S01]  /*7920*/  ISETP.GT.AND P1, PT, R3, 0x8, PT ;  /* 0x000000080300780c */ /* 0x000fe20003f24270 */
[----:B------:R-:W-:Y:S01]  /*7930*/  FMUL R31, R31, R154 ;  /* 0x0000009a1f1f7220 */ /* 0x000fe20000400000 */
[----:B------:R-:W-:Y:S01]  /*7940*/  ISETP.GT.AND P4, PT, R0, 0x8, P0 ;  /* 0x000000080000780c */ /* 0x000fe20000784270 */
[----:B------:R-:W-:Y:S01]  /*7950*/  @P3 STG.E.U16 desc[UR36][R4.64+0x2], R25 ;  /* 0x0000021904003986 */ /* 0x000fe2000c101524 */
[----:B------:R-:W-:Y:S01]  /*7960*/  LEA R6, P3, R10, R4, 0x4 ;  /* 0x000000040a067211 */ /* 0x000fe200078620ff */
[-C--:B------:R-:W-:Y:S01]  /*7970*/  FMUL R32, R32, R154.reuse ;  /* 0x0000009a20207220 */ /* 0x080fe20000400000 */
[C---:B------:R-:W-:Y:S01]  /*7980*/  ISETP.GT.AND P2, PT, R0.reuse, 0x8, P2 ;  /* 0x000000080000780c */ /* 0x040fe20001744270 */
[-C--:B------:R-:W-:Y:S01]  /*7990*/  FMUL R33, R33, R154.reuse ;  /* 0x0000009a21217220 */ /* 0x080fe20000400000 */
[----:B------:R-:W-:Y:S01]  /*79a0*/  ISETP.GT.AND P0, PT, R3, 0x9, PT ;  /* 0x000000090300780c */ /* 0x000fe20003f04270 */
[----:B------:R-:W-:Y:S01]  /*79b0*/  IMAD.X R7, R11, 0x1, R5, P3 ;  /* 0x000000010b077824 */ /* 0x000fe200018e0605 */
[----:B------:R-:W-:Y:S01]  /*79c0*/  ISETP.GT.AND P5, PT, R0, RZ, P1 ;  /* 0x000000ff0000720c */ /* 0x000fe20000fa4270 */
[-C--:B------:R-:W-:Y:S01]  /*79d0*/  FMUL R34, R34, R154.reuse ;  /* 0x0000009a22227220 */ /* 0x080fe20000400000 */
[----:B------:R-:W-:Y:S01]  /*79e0*/  ISETP.GT.AND P3, PT, R0, RZ, P0 ;  /* 0x000000ff0000720c */ /* 0x000fe20000764270 */
[----:B------:R-:W-:Y:S01]  /*79f0*/  FMUL R35, R35, R154 ;  /* 0x0000009a23237220 */ /* 0x000fe20000400000 */
[----:B------:R-:W-:Y:S01]  /*7a00*/  F2FP.BF16.F32.PACK_AB R26, RZ, R26 ;  /* 0x0000001aff1a723e */ /* 0x000fe200000010ff */
[-C--:B------:R-:W-:Y:S01]  /*7a10*/  FMUL R36, R36, R154.reuse ;  /* 0x0000009a24247220 */ /* 0x080fe20000400000 */
[----:B------:R-:W-:Y:S01]  /*7a20*/  F2FP.BF16.F32.PACK_AB R27, RZ, R27 ;  /* 0x0000001bff1b723e */ /* 0x000fe200000010ff */
[----:B------:R-:W-:Y:S01]  /*7a30*/  FMUL R37, R37, R154 ;  /* 0x0000009a25257220 */ /* 0x000fe20000400000 */
[----:B------:R-:W-:Y:S01]  /*7a40*/  F2FP.BF16.F32.PACK_AB R28, RZ, R28 ;  /* 0x0000001cff1c723e */ /* 0x000fe200000010ff */
[----:B------:R-:W-:Y:S01]  /*7a50*/  @P2 STG.E.U16 desc[UR36][R6.64], R26 ;  /* 0x0000001a06002986 */ /* 0x000fe2000c101524 */
[----:B------:R-:W-:Y:S01]  /*7a60*/  F2FP.BF16.F32.PACK_AB R29, RZ, R29 ;  /* 0x0000001dff1d723e */ /* 0x000fe200000010ff */
[-C--:B------:R-:W-:Y:S01]  /*7a70*/  FMUL R38, R38, R154.reuse ;  /* 0x0000009a26267220 */ /* 0x080fe20000400000 */
[C---:B------:R-:W-:Y:S01]  /*7a80*/  ISETP.GT.AND P2, PT, R0.reuse, 0x8, P1 ;  /* 0x000000080000780c */ /* 0x040fe20000f44270 */
[----:B------:R-:W-:Y:S01]  /*7a90*/  @P4 STG.E.U16 desc[UR36][R6.64+0x2], R27 ;  /* 0x0000021b06004986 */ /* 0x000fe2000c101524 */
[----:B------:R-:W-:Y:S01]  /*7aa0*/  ISETP.GT.AND P1, PT, R3, 0x10, PT ;  /* 0x000000100300780c */ /* 0x000fe20003f24270 */
[----:B------:R-:W-:Y:S01]  /*7ab0*/  FMUL R39, R39, R154 ;  /* 0x0000009a27277220 */ /* 0x000fe20000400000 */
[----:B------:R-:W-:Y:S01]  /*7ac0*/  F2FP.BF16.F32.PACK_AB R30, RZ, R30 ;  /* 0x0000001eff1e723e */ /* 0x000fe200000010ff */
[----:B------:R-:W-:Y:S01]  /*7ad0*/  @P5 STG.E.U16 desc[UR36][R4.64+0x10], R28 ;  /* 0x0000101c04005986 */ /* 0x000fe2000c101524 */
[----:B------:R-:W-:Y:S01]  /*7ae0*/  ISETP.GT.AND P4, PT, R0, RZ, P1 ;  /* 0x000000ff0000720c */ /* 0x000fe20000f84270 */
[-C--:B------:R-:W-:Y:S01]  /*7af0*/  FMUL R40, R40, R154.reuse ;  /* 0x0000009a28287220 */ /* 0x080fe20000400000 */
[----:B------:R-:W-:Y:S01]  /*7b00*/  F2FP.BF16.F32.PACK_AB R31, RZ, R31 ;  /* 0x0000001fff1f723e */ /* 0x000fe200000010ff */
[----:B------:R-:W-:Y:S01]  /*7b10*/  @P3 STG.E.U16 desc[UR36][R4.64+0x12], R29 ;  /* 0x0000121d04003986 */ /* 0x000fe2000c101524 */
[----:B------:R-:W-:Y:S01]  /*7b20*/  ISETP.GT.AND P3, PT, R0, 0x8, P0 ;  /* 0x000000080000780c */ /* 0x000fe20000764270 */
[----:B------:R-:W-:Y:S01]  /*7b30*/  FMUL R41, R41, R154 ;  /* 0x0000009a29297220 */ /* 0x000fe20000400000 */
[----:B------:R-:W-:Y:S01]  /*7b40*/  ISETP.GT.AND P0, PT, R3, 0x11, PT ;  /* 0x000000110300780c */ /* 0x000fe20003f04270 */
[----:B------:R-:W-:Y:S01]  /*7b50*/  @P2 STG.E.U16 desc[UR36][R6.64+0x10], R30 ;  /* 0x0000101e06002986 */ /* 0x000fe2000c101524 */
[----:B------:R-:W-:Y:S01]  /*7b60*/  F2FP.BF16.F32.PACK_AB R32, RZ, R32 ;  /* 0x00000020ff20723e */ /* 0x000fe200000010ff */
[-C--:B------:R-:W-:Y:S01]  /*7b70*/  FMUL R42, R42, R154.reuse ;  /* 0x0000009a2a2a7220 */ /* 0x080fe20000400000 */
[C---:B------:R-:W-:Y:S01]  /*7b80*/  ISETP.GT.AND P5, PT, R0.reuse, RZ, P0 ;  /* 0x000000ff0000720c */ /* 0x040fe200007a4270 */
[-C--:B------:R-:W-:Y:S01]  /*7b90*/  FMUL R43, R43, R154.reuse ;  /* 0x0000009a2b2b7220 */ /* 0x080fe20000400000 */
[----:B------:R-:W-:Y:S01]  /*7ba0*/  ISETP.GT.AND P2, PT, R0, 0x8, P1 ;  /* 0x000000080000780c */ /* 0x000fe20000f44270 */
[-C--:B------:R-:W-:Y:S01]  /*7bb0*/  FMUL R44, R44, R154.reuse ;  /* 0x0000009a2c2c7220 */ /* 0x080fe20000400000 */
[----:B------:R-:W-:Y:S01]  /*7bc0*/  ISETP.GT.AND P1, PT, R3, 0x18, PT ;  /* 0x000000180300780c */ /* 0x000fe20003f24270 */
[-C--:B------:R-:W-:Y:S01]  /*7bd0*/  FMUL R45, R45, R154.reuse ;  /* 0x0000009a2d2d7220 */ /* 0x080fe20000400000 */
[----:B------:R-:W-:Y:S01]  /*7be0*/  F2FP.BF16.F32.PACK_AB R33, RZ, R33 ;  /* 0x00000021ff21723e */ /* 0x000fe200000010ff */
[----:B------:R-:W-:Y:S01]  /*7bf0*/  @P3 STG.E.U16 desc[UR36][R6.64+0x12], R31 ;  /* 0x0000121f06003986 */ /* 0x000fe2000c101524 */
[----:B------:R-:W-:Y:S01]  /*7c00*/  ISETP.GT.AND P3, PT, R0, 0x8, P0 ;  /* 0x000000080000780c */ /* 0x000fe20000764270 */
[-C--:B------:R-:W-:Y:S01]  /*7c10*/  FMUL R46, R46, R154.reuse ;  /* 0x0000009a2e2e7220 */ /* 0x080fe20000400000 */
[----:B------:R-:W-:Y:S01]  /*7c20*/  ISETP.GT.AND P0, PT, R3, 0x19, PT ;  /* 0x000000190300780c */ /* 0x000fe20003f04270 */
[----:B------:R-:W-:Y:S01]  /*7c30*/  @P4 STG.E.U16 desc[UR36][R4.64+0x20], R32 ;  /* 0x0000202004004986 */ /* 0x000fe2000c101524 */
[C---:B------:R-:W-:Y:S01]  /*7c40*/  ISETP.GT.AND P4, PT, R0.reuse, RZ, P1 ;  /* 0x000000ff0000720c */ /* 0x040fe20000f84270 */
[----:B------:R-:W-:Y:S01]  /*7c50*/  FMUL R47, R47, R154 ;  /* 0x0000009a2f2f7220 */ /* 0x000fe20000400000 */
[----:B------:R-:W-:Y:S01]  /*7c60*/  F2FP.BF16.F32.PACK_AB R34, RZ, R34 ;  /* 0x00000022ff22723e */ /* 0x000fe200000010ff */
[----:B------:R-:W-:Y:S01]  /*7c70*/  @P5 STG.E.U16 desc[UR36][R4.64+0x22], R33 ;  /* 0x0000222104005986 */ /* 0x000fe2000c101524 */
[----:B------:R-:W-:Y:S01]  /*7c80*/  ISETP.GT.AND P5, PT, R0, RZ, P0 ;  /* 0x000000ff0000720c */ /* 0x000fe200007a4270 */
[----:B------:R-:W-:Y:S01]  /*7c90*/  FMUL R48, R48, R154 ;  /* 0x0000009a30307220 */ /* 0x000fe20000400000 */
[----:B------:R-:W-:Y:S01]  /*7ca0*/  F2FP.BF16.F32.PACK_AB R35, RZ, R35 ;  /* 0x00000023ff23723e */ /* 0x000fe200000010ff */
[----:B------:R-:W-:Y:S01]  /*7cb0*/  @P2 STG.E.U16 desc[UR36][R6.64+0x20], R34 ;  /* 0x0000202206002986 */ /* 0x000fe2000c101524 */
[----:B------:R-:W-:Y:S01]  /*7cc0*/  F2FP.BF16.F32.PACK_AB R36, RZ, R36 ;  /* 0x00000024ff24723e */ /* 0x000fe200000010ff */
[-C--:B------:R-:W-:Y:S01]  /*7cd0*/  FMUL R49, R49, R154.reuse ;  /* 0x0000009a31317220 */ /* 0x080fe20000400000 */
[----:B------:R-:W-:Y:S01]  /*7ce0*/  ISETP.GT.AND P2, PT, R0, 0x8, P1 ;  /* 0x000000080000780c */ /* 0x000fe20000f44270 */
[----:B------:R-:W-:Y:S01]  /*7cf0*/  @P3 STG.E.U16 desc[UR36][R6.64+0x22], R35 ;  /* 0x0000222306003986 */ /* 0x000fe2000c101524 */
[----:B------:R-:W-:Y:S01]  /*7d00*/  ISETP.GT.AND P1, PT, R3, 0x20, PT ;  /* 0x000000200300780c */ /* 0x000fe20003f24270 */
[-C--:B------:R-:W-:Y:S01]  /*7d10*/  FMUL R50, R50, R154.reuse ;  /* 0x0000009a32327220 */ /* 0x080fe20000400000 */
[----:B------:R-:W-:Y:S01]  /*7d20*/  F2FP.BF16.F32.PACK_AB R37, RZ, R37 ;  /* 0x00000025ff25723e */ /* 0x000fe200000010ff */
[----:B------:R-:W-:Y:S01]  /*7d30*/  @P4 STG.E.U16 desc[UR36][R4.64+0x30], R36 ;  /* 0x0000302404004986 */ /* 0x000fe2000c101524 */
[C---:B------:R-:W-:Y:S01]  /*7d40*/  ISETP.GT.AND P3, PT, R0.reuse, 0x8, P0 ;  /* 0x000000080000780c */ /* 0x040fe20000764270 */
[-C--:B------:R-:W-:Y:S01]  /*7d50*/  FMUL R51, R51, R154.reuse ;  /* 0x0000009a33337220 */ /* 0x080fe20000400000 */
[----:B------:R-:W-:Y:S01]  /*7d60*/  ISETP.GT.AND P0, PT, R3, 0x21, PT ;  /* 0x000000210300780c */ /* 0x000fe20003f04270 */
[----:B------:R-:W-:Y:S01]  /*7d70*/  @P5 STG.E.U16 desc[UR36][R4.64+0x32], R37 ;  /* 0x0000322504005986 */ /* 0x000fe2000c101524 */
[----:B------:R-:W-:Y:S01]  /*7d80*/  ISETP.GT.AND P4, PT, R0, RZ, P1 ;  /* 0x000000ff0000720c */ /* 0x000fe20000f84270 */
[----:B------:R-:W-:Y:S01]  /*7d90*/  FMUL R52, R52, R154 ;  /* 0x0000009a34347220 */ /* 0x000fe20000400000 */
[----:B------:R-:W-:Y:S01]  /*7da0*/  F2FP.BF16.F32.PACK_AB R38, RZ, R38 ;  /* 0x00000026ff26723e */ /* 0x000fe200000010ff */
[-C--:B------:R-:W-:Y:S01]  /*7db0*/  FMUL R53, R53, R154.reuse ;  /* 0x0000009a35357220 */ /* 0x080fe20000400000 */
        /* <DEDUP_REMOVED lines=325> */
[----:B------:R-:W-:Y:S01]  /*9210*/  FMUL R151, R151, R154 ;  /* 0x0000009a97977220 */ /* 0x000fe20000400000 */
[----:B------:R-:W-:Y:S01]  /*9220*/  ISETP.GT.AND P2, PT, R0, 0x8, P1 ;  /* 0x000000080000780c */ /* 0x000fe20000f44270 */
[----:B------:R-:W-:Y:S01]  /*9230*/  @P3 STG.E.U16 desc[UR36][R6.64+0x132], R103 ;  /* 0x0001326706003986 */ /* 0x000fe2000c101524 */
[----:B------:R-:W-:-:S02]  /*9240*/  ISETP.GT.AND P1, PT, R3, 0xa8, PT ;  /* 0x000000a80300780c */ /* 0x000fc40003f24270 */
[----:B------:R-:W-:Y:S01]  /*9250*/  F2FP.BF16.F32.PACK_AB R105, RZ, R105 ;  /* 0x00000069ff69723e */ /* 0x000fe200000010ff */
[----:B------:R-:W-:Y:S01]  /*9260*/  @P4 STG.E.U16 desc[UR36][R4.64+0x140], R104 ;  /* 0x0001406804004986 */ /* 0x000fe2000c101524 */
[C---:B------:R-:W-:Y:S02]  /*9270*/  ISETP.GT.AND P3, PT, R0.reuse, 0x8, P0 ;  /* 0x000000080000780c */ /* 0x040fe40000764270 */
[----:B------:R-:W-:Y:S01]  /*9280*/  ISETP.GT.AND P0, PT, R3, 0xa9, PT ;  /* 0x000000a90300780c */ /* 0x000fe20003f04270 */
[----:B------:R-:W-:Y:S01]  /*9290*/  @P5 STG.E.U16 desc[UR36][R4.64+0x142], R105 ;  /* 0x0001426904005986 */ /* 0x000fe2000c101524 */
[C---:B------:R-:W-:Y:S02]  /*92a0*/  ISETP.GT.AND P4, PT, R0.reuse, RZ, P1 ;  /* 0x000000ff0000720c */ /* 0x040fe40000f84270 */
[----:B------:R-:W-:Y:S02]  /*92b0*/  F2FP.BF16.F32.PACK_AB R106, RZ, R106 ;  /* 0x0000006aff6a723e */ /* 0x000fe400000010ff */
[----:B------:R-:W-:-:S02]  /*92c0*/  ISETP.GT.AND P5, PT, R0, RZ, P0 ;  /* 0x000000ff0000720c */ /* 0x000fc400007a4270 */
[----:B------:R-:W-:Y:S01]  /*92d0*/  F2FP.BF16.F32.PACK_AB R107, RZ, R107 ;  /* 0x0000006bff6b723e */ /* 0x000fe200000010ff */
[----:B------:R-:W-:Y:S01]  /*92e0*/  @P2 STG.E.U16 desc[UR36][R6.64+0x140], R106 ;  /* 0x0001406a06002986 */ /* 0x000fe2000c101524 */
[----:B------:R-:W-:Y:S02]  /*92f0*/  F2FP.BF16.F32.PACK_AB R108, RZ, R108 ;  /* 0x0000006cff6c723e */ /* 0x000fe400000010ff */
[C---:B------:R-:W-:Y:S01]  /*9300*/  ISETP.GT.AND P2, PT, R0.reuse, 0x8, P1 ;  /* 0x000000080000780c */ /* 0x040fe20000f44270 */
[----:B------:R-:W-:Y:S01]  /*9310*/  @P3 STG.E.U16 desc[UR36][R6.64+0x142], R107 ;  /* 0x0001426b06003986 */ /* 0x000fe2000c101524 */
[----:B------:R-:W-:Y:S02]  /*9320*/  ISETP.GT.AND P1, PT, R3, 0xb0, PT ;  /* 0x000000b00300780c */ /* 0x000fe40003f24270 */
[----:B------:R-:W-:Y:S01]  /*9330*/  F2FP.BF16.F32.PACK_AB R109, RZ, R109 ;  /* 0x0000006dff6d723e */ /* 0x000fe200000010ff */
[----:B------:R-:W-:Y:S01]  /*9340*/  @P4 STG.E.U16 desc[UR36][R4.64+0x150], R108 ;  /* 0x0001506c04004986 */ /* 0x000fe2000c101524 */
[----:B------:R-:W-:-:S02]  /*9350*/  ISETP.GT.AND P3, PT, R0, 0x8, P0 ;  /* 0x000000080000780c */ /* 0x000fc40000764270 */
[----:B------:R-:W-:Y:S01]  /*9360*/  ISETP.GT.AND P0, PT, R3, 0xb1, PT ;  /* 0x000000b10300780c */ /* 0x000fe20003f04270 */
[----:B------:R-:W-:Y:S01]  /*9370*/  @P5 STG.E.U16 desc[UR36][R4.64+0x152], R109 ;  /* 0x0001526d04005986 */ /* 0x000fe2000c101524 */
[C---:B------:R-:W-:Y:S02]  /*9380*/  ISETP.GT.AND P4, PT, R0.reuse, RZ, P1 ;  /* 0x000000ff0000720c */ /* 0x040fe40000f84270 */
[----:B------:R-:W-:Y:S02]  /*9390*/  F2FP.BF16.F32.PACK_AB R110, RZ, R110 ;  /* 0x0000006eff6e723e */ /* 0x000fe400000010ff */
[----:B------:R-:W-:Y:S02]  /*93a0*/  ISETP.GT.AND P5, PT, R0, RZ, P0 ;  /* 0x000000ff0000720c */ /* 0x000fe400007a4270 */
[----:B------:R-:W-:Y:S01]  /*93b0*/  F2FP.BF16.F32.PACK_AB R111, RZ, R111 ;  /* 0x0000006fff6f723e */ /* 0x000fe200000010ff */
[----:B------:R-:W-:Y:S01]  /*93c0*/  @P2 STG.E.U16 desc[UR36][R6.64+0x150], R110 ;  /* 0x0001506e06002986 */ /* 0x000fe2000c101524 */
[----:B------:R-:W-:-:S02]  /*93d0*/  F2FP.BF16.F32.PACK_AB R112, RZ, R112 ;  /* 0x00000070ff70723e */ /* 0x000fc400000010ff */
[C---:B------:R-:W-:Y:S01]  /*93e0*/  ISETP.GT.AND P2, PT, R0.reuse, 0x8, P1 ;  /* 0x000000080000780c */ /* 0x040fe20000f44270 */
[----:B------:R-:W-:Y:S01]  /*93f0*/  @P3 STG.E.U16 desc[UR36][R6.64+0x152], R111 ;  /* 0x0001526f06003986 */ /* 0x000fe2000c101524 */
[C---:B------:R-:W-:Y:S02]  /*9400*/  ISETP.GT.AND P1, PT, R3.reuse, 0xb8, PT ;  /* 0x000000b80300780c */ /* 0x040fe40003f24270 */
[----:B------:R-:W-:Y:S01]  /*9410*/  F2FP.BF16.F32.PACK_AB R113, RZ, R113 ;  /* 0x00000071ff71723e */ /* 0x000fe200000010ff */
[----:B------:R-:W-:Y:S01]  /*9420*/  @P4 STG.E.U16 desc[UR36][R4.64+0x160], R112 ;  /* 0x0001607004004986 */ /* 0x000fe2000c101524 */
[C---:B------:R-:W-:Y:S02]  /*9430*/  ISETP.GT.AND P3, PT, R0.reuse, 0x8, P0 ;  /* 0x000000080000780c */ /* 0x040fe40000764270 */
[----:B------:R-:W-:Y:S01]  /*9440*/  ISETP.GT.AND P0, PT, R3, 0xb9, PT ;  /* 0x000000b90300780c */ /* 0x000fe20003f04270 */
[----:B------:R-:W-:Y:S01]  /*9450*/  @P5 STG.E.U16 desc[UR36][R4.64+0x162], R113 ;  /* 0x0001627104005986 */ /* 0x000fe2000c101524 */
[----:B------:R-:W-:-:S02]  /*9460*/  ISETP.GT.AND P4, PT, R0, RZ, P1 ;  /* 0x000000ff0000720c */ /* 0x000fc40000f84270 */
[----:B------:R-:W-:Y:S02]  /*9470*/  F2FP.BF16.F32.PACK_AB R114, RZ, R114 ;  /* 0x00000072ff72723e */ /* 0x000fe400000010ff */
[C---:B------:R-:W-:Y:S02]  /*9480*/  ISETP.GT.AND P5, PT, R0.reuse, RZ, P0 ;  /* 0x000000ff0000720c */ /* 0x040fe400007a4270 */
[----:B------:R-:W-:Y:S01]  /*9490*/  F2FP.BF16.F32.PACK_AB R115, RZ, R115 ;  /* 0x00000073ff73723e */ /* 0x000fe200000010ff */
[----:B------:R-:W-:Y:S01]  /*94a0*/  @P2 STG.E.U16 desc[UR36][R6.64+0x160], R114 ;  /* 0x0001607206002986 */ /* 0x000fe2000c101524 */
[----:B------:R-:W-:Y:S02]  /*94b0*/  F2FP.BF16.F32.PACK_AB R116, RZ, R116 ;  /* 0x00000074ff74723e */ /* 0x000fe400000010ff */
        /* <DEDUP_REMOVED lines=65> */
[----:B------:R-:W-:Y:S02]  /*98d0*/  ISETP.GT.AND P5, PT, R0, RZ, P0 ;  /* 0x000000ff0000720c */ /* 0x000fe400007a4270 */
[----:B------:R-:W-:Y:S02]  /*98e0*/  F2FP.BF16.F32.PACK_AB R134, RZ, R134 ;  /* 0x00000086ff86723e */ /* 0x000fe400000010ff */
[----:B------:R-:W-:Y:S02]  /*98f0*/  F2FP.BF16.F32.PACK_AB R135, RZ, R135 ;  /* 0x00000087ff87723e */ /* 0x000fe400000010ff */
[----:B------:R-:W-:Y:S01]  /*9900*/  F2FP.BF16.F32.PACK_AB R136, RZ, R136 ;  /* 0x00000088ff88723e */ /* 0x000fe200000010ff */
[----:B------:R-:W-:Y:S01]  /*9910*/  @P2 STG.E.U16 desc[UR36][R6.64+0x1b0], R134 ;  /* 0x0001b08606002986 */ /* 0x000fe2000c101524 */
[----:B------:R-:W-:-:S02]  /*9920*/  F2FP.BF16.F32.PACK_AB R137, RZ, R137 ;  /* 0x00000089ff89723e */ /* 0x000fc400000010ff */
[C---:B------:R-:W-:Y:S01]  /*9930*/  ISETP.GT.AND P1, PT, R0.reuse, 0x8, P1 ;  /* 0x000000080000780c */ /* 0x040fe20000f24270 */
[----:B------:R-:W-:Y:S01]  /*9940*/  @P3 STG.E.U16 desc[UR36][R6.64+0x1b2], R135 ;  /* 0x0001b28706003986 */ /* 0x000fe2000c101524 */
[C---:B------:R-:W-:Y:S02]  /*9950*/  ISETP.GT.AND P2, PT, R0.reuse, 0x8, P0 ;  /* 0x000000080000780c */ /* 0x040fe40000744270 */
[C---:B------:R-:W-:Y:S01]  /*9960*/  ISETP.GT.AND P0, PT, R3.reuse, 0xe9, PT ;  /* 0x000000e90300780c */ /* 0x040fe20003f04270 */
[----:B------:R-:W-:Y:S01]  /*9970*/  @P4 STG.E.U16 desc[UR36][R4.64+0x1c0], R136 ;  /* 0x0001c08804004986 */ /* 0x000fe2000c101524 */
[----:B------:R-:W-:Y:S02]  /*9980*/  ISETP.GT.AND P4, PT, R3, 0xe8, PT ;  /* 0x000000e80300780c */ /* 0x000fe40003f84270 */
[----:B------:R-:W-:Y:S01]  /*9990*/  F2FP.BF16.F32.PACK_AB R138, RZ, R138 ;  /* 0x0000008aff8a723e */ /* 0x000fe200000010ff */
[----:B------:R-:W-:Y:S01]  /*99a0*/  @P5 STG.E.U16 desc[UR36][R4.64+0x1c2], R137 ;  /* 0x0001c28904005986 */ /* 0x000fe2000c101524 */
[----:B------:R-:W-:-:S02]  /*99b0*/  ISETP.GT.AND P5, PT, R0, RZ, P4 ;  /* 0x000000ff0000720c */ /* 0x000fc400027a4270 */
[----:B------:R-:W-:Y:S01]  /*99c0*/  F2FP.BF16.F32.PACK_AB R139, RZ, R139 ;  /* 0x0000008bff8b723e */ /* 0x000fe200000010ff */
[----:B------:R-:W-:Y:S01]  /*99d0*/  @P1 STG.E.U16 desc[UR36][R6.64+0x1c0], R138 ;  /* 0x0001c08a06001986 */ /* 0x000fe2000c101524 */
[----:B------:R-:W-:Y:S02]  /*99e0*/  F2FP.BF16.F32.PACK_AB R140, RZ, R140 ;  /* 0x0000008cff8c723e */ /* 0x000fe400000010ff */
[C---:B------:R-:W-:Y:S01]  /*99f0*/  ISETP.GT.AND P3, PT, R0.reuse, RZ, P0 ;  /* 0x000000ff0000720c */ /* 0x040fe20000764270 */
[----:B------:R-:W-:Y:S01]  /*9a00*/  @P2 STG.E.U16 desc[UR36][R6.64+0x1c2], R139 ;  /* 0x0001c28b06002986 */ /* 0x000fe2000c101524 */
[C---:B------:R-:W-:Y:S02]  /*9a10*/  ISETP.GT.AND P4, PT, R0.reuse, 0x8, P4 ;  /* 0x000000080000780c */ /* 0x040fe40002784270 */
[----:B------:R-:W-:Y:S02]  /*9a20*/  F2FP.BF16.F32.PACK_AB R141, RZ, R141 ;  /* 0x0000008dff8d723e */ /* 0x000fe400000010ff */
[----:B------:R-:W-:Y:S01]  /*9a30*/  F2FP.BF16.F32.PACK_AB R142, RZ, R142 ;  /* 0x0000008eff8e723e */ /* 0x000fe200000010ff */
[----:B------:R-:W-:Y:S01]  /*9a40*/  @P5 STG.E.U16 desc[UR36][R4.64+0x1d0], R140 ;  /* 0x0001d08c04005986 */ /* 0x000fe2000c101524 */
[----:B------:R-:W-:-:S02]  /*9a50*/  ISETP.GT.AND P5, PT, R0, 0x8, P0 ;  /* 0x000000080000780c */ /* 0x000fc400007a4270 */
[----:B------:R-:W-:Y:S02]  /*9a60*/  F2FP.BF16.F32.PACK_AB R143, RZ, R143 ;  /* 0x0000008fff8f723e */ /* 0x000fe400000010ff */
[C---:B------:R-:W-:Y:S01]  /*9a70*/  ISETP.GT.AND P0, PT, R3.reuse, 0xf1, PT ;  /* 0x000000f10300780c */ /* 0x040fe20003f04270 */
[----:B------:R-:W-:Y:S01]  /*9a80*/  @P3 STG.E.U16 desc[UR36][R4.64+0x1d2], R141 ;  /* 0x0001d28d04003986 */ /* 0x000fe2000c101524 */
[----:B------:R-:W-:Y:S02]  /*9a90*/  ISETP.GT.AND P3, PT, R3, 0xf0, PT ;  /* 0x000000f00300780c */ /* 0x000fe40003f64270 */
[----:B------:R-:W-:Y:S01]  /*9aa0*/  F2FP.BF16.F32.PACK_AB R144, RZ, R144 ;  /* 0x00000090ff90723e */ /* 0x000fe200000010ff */
[----:B------:R-:W-:Y:S01]  /*9ab0*/  @P4 STG.E.U16 desc[UR36][R6.64+0x1d0], R142 ;  /* 0x0001d08e06004986 */ /* 0x000fe2000c101524 */
[C---:B------:R-:W-:Y:S02]  /*9ac0*/  ISETP.GT.AND P4, PT, R0.reuse, RZ, P3 ;  /* 0x000000ff0000720c */ /* 0x040fe40001f84270 */
[----:B------:R-:W-:Y:S01]  /*9ad0*/  F2FP.BF16.F32.PACK_AB R145, RZ, R145 ;  /* 0x00000091ff91723e */ /* 0x000fe200000010ff */
[----:B------:R-:W-:Y:S01]  /*9ae0*/  @P5 STG.E.U16 desc[UR36][R6.64+0x1d2], R143 ;  /* 0x0001d28f06005986 */ /* 0x000fe2000c101524 */
[----:B------:R-:W-:-:S02]  /*9af0*/  ISETP.GT.AND P5, PT, R0, RZ, P0 ;  /* 0x000000ff0000720c */ /* 0x000fc400007a4270 */
[C---:B------:R-:W-:Y:S02]  /*9b00*/  ISETP.GT.AND P2, PT, R3.reuse, 0xf8, PT ;  /* 0x000000f80300780c */ /* 0x040fe40003f44270 */
[----:B------:R-:W-:Y:S02]  /*9b10*/  ISETP.GT.AND P1, PT, R3, 0xf9, PT ;  /* 0x000000f90300780c */ /* 0x000fe40003f24270 */
[C---:B------:R-:W-:Y:S02]  /*9b20*/  ISETP.GT.AND P3, PT, R0.reuse, 0x8, P3 ;  /* 0x000000080000780c */ /* 0x040fe40001f64270 */
[C---:B------:R-:W-:Y:S01]  /*9b30*/  ISETP.GT.AND P0, PT, R0.reuse, 0x8, P0 ;  /* 0x000000080000780c */ /* 0x040fe20000704270 */
[----:B------:R-:W-:Y:S01]  /*9b40*/  @P4 STG.E.U16 desc[UR36][R4.64+0x1e0], R144 ;  /* 0x0001e09004004986 */ /* 0x000fe2000c101524 */
[C---:B------:R-:W-:Y:S02]  /*9b50*/  ISETP.GT.AND P4, PT, R0.reuse, RZ, P1 ;  /* 0x000000ff0000720c */ /* 0x040fe40000f84270 */
[----:B------:R-:W-:Y:S01]  /*9b60*/  F2FP.BF16.F32.PACK_AB R146, RZ, R146 ;  /* 0x00000092ff92723e */ /* 0x000fe200000010ff */
[----:B------:R-:W-:Y:S01]  /*9b70*/  @P5 STG.E.U16 desc[UR36][R4.64+0x1e2], R145 ;  /* 0x0001e29104005986 */ /* 0x000fe2000c101524 */
[----:B------:R-:W-:-:S02]  /*9b80*/  ISETP.GT.AND P5, PT, R0, RZ, P2 ;  /* 0x000000ff0000720c */ /* 0x000fc400017a4270 */
[C---:B------:R-:W-:Y:S02]  /*9b90*/  ISETP.GT.AND P2, PT, R0.reuse, 0x8, P2 ;  /* 0x000000080000780c */ /* 0x040fe40001744270 */
[----:B------:R-:W-:Y:S01]  /*9ba0*/  F2FP.BF16.F32.PACK_AB R147, RZ, R147 ;  /* 0x00000093ff93723e */ /* 0x000fe200000010ff */
[----:B------:R-:W-:Y:S01]  /*9bb0*/  @P3 STG.E.U16 desc[UR36][R6.64+0x1e0], R146 ;  /* 0x0001e09206003986 */ /* 0x000fe2000c101524 */
[----:B------:R-:W-:Y:S02]  /*9bc0*/  ISETP.GT.AND P1, PT, R0, 0x8, P1 ;  /* 0x000000080000780c */ /* 0x000fe40000f24270 */
[----:B------:R-:W-:Y:S01]  /*9bd0*/  F2FP.BF16.F32.PACK_AB R148, RZ, R148 ;  /* 0x00000094ff94723e */ /* 0x000fe200000010ff */
[----:B------:R-:W-:Y:S01]  /*9be0*/  @P0 STG.E.U16 desc[UR36][R6.64+0x1e2], R147 ;  /* 0x0001e29306000986 */ /* 0x000fe2000c101524 */
[----:B------:R-:W-:Y:S02]  /*9bf0*/  F2FP.BF16.F32.PACK_AB R149, RZ, R149 ;  /* 0x00000095ff95723e */ /* 0x000fe400000010ff */
[----:B------:R-:W-:Y:S01]  /*9c00*/  F2FP.BF16.F32.PACK_AB R150, RZ, R150 ;  /* 0x00000096ff96723e */ /* 0x000fe200000010ff */
[----:B------:R-:W-:Y:S01]  /*9c10*/  @P5 STG.E.U16 desc[UR36][R4.64+0x1f0], R148 ;  /* 0x0001f09404005986 */ /* 0x000fe2000c101524 */
[----:B------:R-:W-:-:S03]  /*9c20*/  F2FP.BF16.F32.PACK_AB R151, RZ, R151 ;  /* 0x00000097ff97723e */ /* 0x000fc600000010ff */
[----:B------:R0:W-:Y:S02]  /*9c30*/  @P4 STG.E.U16 desc[UR36][R4.64+0x1f2], R149 ;  /* 0x0001f29504004986 */ /* 0x0001e4000c101524 */
[----:B0-----:R-:W-:Y:S02]  /*9c40*/  @P2 IMAD.MOV.U32 R4, RZ, RZ, R6 ;  /* 0x000000ffff042224 */ /* 0x001fe400078e0006 */
[----:B------:R-:W-:-:S05]  /*9c50*/  @P2 IMAD.MOV.U32 R5, RZ, RZ, R7 ;  /* 0x000000ffff052224 */ /* 0x000fca00078e0007 */
[----:B------:R0:W-:Y:S04]  /*9c60*/  @P2 STG.E.U16 desc[UR36][R4.64+0x1f0], R150 ;  /* 0x0001f09604002986 */ /* 0x0001e8000c101524 */
[----:B------:R0:W-:Y:S02]  /*9c70*/  @P1 STG.E.U16 desc[UR36][R6.64+0x1f2], R151 ;  /* 0x0001f29706001986 */ /* 0x0001e4000c101524 */
.L_x_282:
[----:B------:R-:W-:Y:S05]  /*9c80*/  BSYNC B0 ;  /* 0x0000000000007941 */ /* 0x000fea0003800000 */
.L_x_28:
[----:B------:R-:W-:Y:S01]  /*9c90*/  ULDC UR4, c[0x0][0xc] ;  /* 0x0000030000047ab9 */ /* 0x000fe20000000800 */
[----:B------:R-:W-:Y:S01]  /*9ca0*/  ULDC UR5, c[0x0][0x10] ;  /* 0x0000040000057ab9 */ /* 0x000fe20000000800 */
[----:B0-----:R-:W0:Y:S01]  /*9cb0*/  LDC R3, c[0x0][0x14] ;  /* 0x00000500ff037b82 */ /* 0x001e220000000800 */
[----:B------:R-:W-:Y:S01]  /*9cc0*/  UIMAD.WIDE.U32 UR4, UR4, UR5, URZ ;  /* 0x00000005040472a5 */ /* 0x000fe2000f8e003f */
[----:B------:R-:W-:Y:S01]  /*9cd0*/  PRMT R0, RZ, 0x7610, R0 ;  /* 0x00007610ff007816 */ /* 0x000fe20000000000 */
[----:B----45:R-:W-:Y:S02]  /*9ce0*/  IMAD.MOV.U32 R152, RZ, RZ, -0x1 ;  /* 0xffffffffff987424 */ /* 0x030fe400078e00ff */
[----:B------:R-:W-:Y:S02]  /*9cf0*/  IMAD.MOV.U32 R23, RZ, RZ, -0x1 ;  /* 0xffffffffff177424 */ /* 0x000fe400078e00ff */
[----:B0-----:R-:W-:-:S04]  /*9d00*/  IMAD.WIDE.U32 R16, R3, UR4, R16 ;  /* 0x0000000403107c25 */ /* 0x001fc8000f8e0010 */
[----:B------:R-:W-:Y:S01]  /*9d10*/  IMAD R3, R3, UR5, RZ ;  /* 0x0000000503037c24 */ /* 0x000fe2000f8e02ff */
[----:B------:R-:W-:Y:S02]  /*9d20*/  ULDC.64 UR4, c[0x0][0x650] ;  /* 0x0001940000047ab9 */ /* 0x000fe40000000a00 */
[----:B------:R-:W-:Y:S01]  /*9d30*/  ISETP.GE.U32.AND P0, PT, R16, UR4, PT ;  /* 0x0000000410007c0c */ /* 0x000fe2000bf06070 */
[----:B------:R-:W-:-:S05]  /*9d40*/  IMAD.IADD R17, R17, 0x1, R3 ;  /* 0x0000000111117824 */ /* 0x000fca00078e0203 */
[----:B------:R-:W-:-:S13]  /*9d50*/  ISETP.GE.U32.AND.EX P0, PT, R17, UR5, PT, P0 ;  /* 0x0000000511007c0c */ /* 0x000fda000bf06100 */
[----:B------:R-:W-:Y:S05]  /*9d60*/  @P0 BRA `(.L_x_283) ;  /* 0x0000000400640947 */ /* 0x000fea0003800000 */
[----:B------:R-:W0:Y:S01]  /*9d70*/  S2R R12, SR_CTAID.X ;  /* 0x00000000000c7919 */ /* 0x000e220000002500 */
[----:B------:R-:W4:Y:S01]  /*9d80*/  LDC.64 R10, c[0x0][0x628] ;  /* 0x00018a00ff0a7b82 */ /* 0x000f220000000a00 */
[----:B------:R-:W-:Y:S01]  /*9d90*/  ULDC UR4, c[0x0][0x150] ;  /* 0x0000540000047ab9 */ /* 0x000fe20000000800 */
[----:B-123--:R-:W-:Y:S01]  /*9da0*/  IMAD.MOV.U32 R8, RZ, RZ, R16 ;  /* 0x000000ffff087224 */ /* 0x00efe200078e0010 */
[----:B------:R-:W1:Y:S01]  /*9db0*/  S2R R24, SR_CTAID.Y ;  /* 0x0000000000187919 */ /* 0x000e620000002600 */
[----:B------:R-:W-:-:S04]  /*9dc0*/  IMAD.MOV.U32 R9, RZ, RZ, R17 ;  /* 0x000000ffff097224 */ /* 0x000fc800078e0011 */
[----:B------:R-:W2:Y:S08]  /*9dd0*/  LDC R21, c[0x0][0x144] ;  /* 0x00005100ff157b82 */ /* 0x000eb00000000800 */
[----:B------:R-:W3:Y:S08]  /*9de0*/  LDC R0, c[0x0][0x630] ;  /* 0x00018c00ff007b82 */ /* 0x000ef00000000800 */
[----:B------:R-:W1:Y:S01]  /*9df0*/  LDC.64 R14, c[0x0][0x620] ;  /* 0x00018800ff0e7b82 */ /* 0x000e620000000a00 */
[----:B----4-:R-:W-:-:S04]  /*9e00*/  ISETP.NE.U32.AND P0, PT, R10, RZ, PT ;  /* 0x000000ff0a00720c */ /* 0x010fc80003f05070 */
[----:B------:R-:W-:Y:S02]  /*9e10*/  ISETP.NE.AND.EX P0, PT, R11, RZ, PT, P0 ;  /* 0x000000ff0b00720c */ /* 0x000fe40003f05300 */
[----:B0-----:R-:W-:-:S05]  /*9e20*/  I2FP.F32.U32 R3, R12 ;  /* 0x0000000c00037245 */ /* 0x001fca0000201000 */
[----:B------:R-:W-:-:S04]  /*9e30*/  FMUL R3, R3, UR4 ;  /* 0x0000000403037c20 */ /* 0x000fc80008400000 */
[----:B------:R0:W4:Y:S02]  /*9e40*/  F2I.U32.TRUNC.NTZ R20, R3 ;  /* 0x0000000300147305 */ /* 0x000124000020f000 */
[----:B--23--:R-:W-:Y:S05]  /*9e50*/  @!P0 BRA `(.L_x_284) ;  /* 0x0000000000288947 */ /* 0x00cfea0003800000 */
[----:B0-----:R-:W0:Y:S02]  /*9e60*/  LDC R3, c[0x0][0x634] ;  /* 0x00018d00ff037b82 */ /* 0x001e240000000800 */
        /* <DEDUP_REMOVED lines=9> */
.L_x_284:
[----:B------:R-:W2:Y:S01]  /*9f00*/  LDC.64 R30, c[0x0][0x640] ;  /* 0x00019000ff1e7b82 */ /* 0x000ea20000000a00 */
[-CC-:B------:R-:W-:Y:S01]  /*9f10*/  SHF.R.U64 R23, R8, R0.reuse, R9.reuse ;  /* 0x0000000008177219 */ /* 0x180fe20000001209 */
[----:B----4-:R-:W-:Y:S01]  /*9f20*/  IMAD.MOV R20, RZ, RZ, -R20 ;  /* 0x000000ffff147224 */ /* 0x010fe200078e0a14 */
[----:B------:R-:W-:Y:S01]  /*9f30*/  SHF.R.U32.HI R0, RZ, R0, R9 ;  /* 0x00000000ff007219 */ /* 0x000fe20000011609 */
[----:B------:R-:W-:Y:S01]  /*9f40*/  ULDC UR4, c[0x0][0x154] ;  /* 0x0000550000047ab9 */ /* 0x000fe20000000800 */
[----:B0-----:R-:W-:Y:S01]  /*9f50*/  IADD3 R3, P0, RZ, -R23, RZ ;  /* 0x80000017ff037210 */ /* 0x001fe20007f1e0ff */
[----:B------:R-:W-:Y:S02]  /*9f60*/  IMAD R26, R21, R20, R12 ;  /* 0x00000014151a7224 */ /* 0x000fe400078e020c */
[----:B------:R-:W0:Y:S01]  /*9f70*/  LDC R6, c[0x0][0x618] ;  /* 0x00018600ff067b82 */ /* 0x000e220000000800 */
[----:B------:R-:W-:Y:S02]  /*9f80*/  IMAD.MOV.U32 R7, RZ, RZ, 0x1 ;  /* 0x00000001ff077424 */ /* 0x000fe400078e00ff */
[----:B------:R-:W-:-:S04]  /*9f90*/  IMAD.X R5, RZ, RZ, ~R0, P0 ;  /* 0x000000ffff057224 */ /* 0x000fc800000e0e00 */
[-C--:B-1----:R-:W-:Y:S01]  /*9fa0*/  IMAD R0, R5, R14.reuse, RZ ;  /* 0x0000000e05007224 */ /* 0x082fe200078e02ff */
[----:B------:R-:W1:Y:S01]  /*9fb0*/  LDC R8, c[0x0][0x608] ;  /* 0x00018200ff087b82 */ /* 0x000e620000000800 */
[----:B------:R-:W-:-:S04]  /*9fc0*/  IMAD.WIDE.U32 R4, R3, R14, R16 ;  /* 0x0000000e03047225 */ /* 0x000fc800078e0010 */
[----:B------:R-:W-:Y:S01]  /*9fd0*/  IMAD R3, R3, R15, R0 ;  /* 0x0000000f03037224 */ /* 0x000fe200078e0200 */
[----:B------:R-:W-:Y:S02]  /*9fe0*/  I2FP.F32.U32 R0, R24 ;  /* 0x0000001800007245 */ /* 0x000fe40000201000 */
[----:B------:R-:W3:Y:S01]  /*9ff0*/  LDC R28, c[0x0][0x658] ;  /* 0x00019600ff1c7b82 */ /* 0x000ee20000000800 */
[----:B------:R-:W-:Y:S01]  /*a000*/  IMAD.IADD R3, R5, 0x1, R3 ;  /* 0x0000000105037824 */ /* 0x000fe200078e0203 */
[----:B--2---:R-:W-:Y:S01]  /*a010*/  ISETP.NE.U32.AND P0, PT, R30, RZ, PT ;  /* 0x000000ff1e00720c */ /* 0x004fe20003f05070 */
[----:B------:R-:W-:Y:S01]  /*a020*/  FMUL R0, R0, UR4 ;  /* 0x0000000400007c20 */ /* 0x000fe20008400000 */
[----:B------:R-:W-:Y:S02]  /*a030*/  IMAD.MOV.U32 R5, RZ, RZ, -0x1 ;  /* 0xffffffffff057424 */ /* 0x000fe400078e00ff */
[----:B------:R-:W-:Y:S01]  /*a040*/  ISETP.NE.AND.EX P0, PT, R31, RZ, PT, P0 ;  /* 0x000000ff1f00720c */ /* 0x000fe20003f05300 */
[----:B------:R2:W4:Y:S01]  /*a050*/  F2I.U32.TRUNC.NTZ R13, R0 ;  /* 0x00000000000d7305 */ /* 0x000522000020f000 */
[----:B------:R-:W2:Y:S01]  /*a060*/  LDC R15, c[0x0][0x148] ;  /* 0x00005200ff0f7b82 */ /* 0x000ea20000000800 */
[----:B0-----:R-:W-:-:S02]  /*a070*/  SHF.R.U64 R12, R4, R6, R3 ;  /* 0x00000006040c7219 */ /* 0x001fc40000001203 */
[----:B------:R-:W-:-:S05]  /*a080*/  SHF.R.U32.HI R3, RZ, R6, R3 ;  /* 0x00000006ff037219 */ /* 0x000fca0000011603 */
[----:B------:R-:W0:Y:S01]  /*a090*/  LDC R20, c[0x0][0x600] ;  /* 0x00018000ff147b82 */ /* 0x000e220000000800 */
[-CC-:B-1----:R-:W-:Y:S02]  /*a0a0*/  SHF.R.U64 R10, R12, R8.reuse, R3.reuse ;  /* 0x000000080c0a7219 */ /* 0x182fe40000001203 */
[----:B------:R-:W-:-:S05]  /*a0b0*/  SHF.R.U32.HI R3, RZ, R8, R3 ;  /* 0x00000008ff037219 */ /* 0x000fca0000011603 */
[----:B------:R-:W1:Y:S01]  /*a0c0*/  LDC R21, c[0x0][0x648] ;  /* 0x00019200ff157b82 */ /* 0x000e620000000800 */
[-C--:B---3--:R-:W-:Y:S02]  /*a0d0*/  SHF.L.U32 R4, R5, R28.reuse, RZ ;  /* 0x0000001c05047219 */ /* 0x088fe400000006ff */
[-CC-:B------:R-:W-:Y:S02]  /*a0e0*/  SHF.R.U64 R14, R10, R28.reuse, R3.reuse ;  /* 0x0000001c0a0e7219 */ /* 0x180fe40000001203 */
[----:B------:R-:W-:Y:S02]  /*a0f0*/  SHF.R.U32.HI R5, RZ, R28, R3 ;  /* 0x0000001cff057219 */ /* 0x000fe40000011603 */
[----:B------:R-:W-:Y:S01]  /*a100*/  LOP3.LUT R153, RZ, R4, RZ, 0x33, !PT ;  /* 0x00000004ff997212 */ /* 0x000fe200078e33ff */
[----:B------:R-:W3:Y:S01]  /*a110*/  LDC R25, c[0x0][0x638] ;  /* 0x00018e00ff197b82 */ /* 0x000ee20000000800 */
[----:B------:R-:W-:Y:S01]  /*a120*/  SHF.L.U32 R28, R7, R28, RZ ;  /* 0x0000001c071c7219 */ /* 0x000fe200000006ff */
[----:B------:R-:W-:-:S06]  /*a130*/  IMAD.MOV.U32 R4, RZ, RZ, R14 ;  /* 0x000000ffff047224 */ /* 0x000fcc00078e000e */
[----:B------:R-:W0:Y:S01]  /*a140*/  LDC R27, c[0x0][0x610] ;  /* 0x00018400ff1b7b82 */ /* 0x000e220000000800 */
[----:B----4-:R-:W-:Y:S05]  /*a150*/  @!P0 BRA `(.L_x_285) ;  /* 0x0000000000288947 */ /* 0x010fea0003800000 */
[----:B------:R-:W4:Y:S02]  /*a160*/  LDC R3, c[0x0][0x64c] ;  /* 0x00019300ff037b82 */ /* 0x000f240000000800 */
[----:B----4-:R-:W-:-:S05]  /*a170*/  IADD3 R3, P0, R14, R3, RZ ;  /* 0x000000030e037210 */ /* 0x010fca0007f1e0ff */
        /* <DEDUP_REMOVED lines=8> */
.L_x_285:
[----:B------:R-:W-:Y:S01]  /*a200*/  ISETP.NE.AND P0, PT, R2, 0x1, PT ;  /* 0x000000010200780c */ /* 0x000fe20003f05270 */
[----:B------:R-:W-:Y:S01]  /*a210*/  IMAD.MOV R13, RZ, RZ, -R13 ;  /* 0x000000ffff0d7224 */ /* 0x000fe200078e0a0d */
[----:B-12---:R-:W-:Y:S01]  /*a220*/  SHF.R.U64 R0, R4, R21, R5 ;  /* 0x0000001504007219 */ /* 0x006fe20000001205 */
[----:B0-----:R-:W-:Y:S01]  /*a230*/  VIADD R5, R20, 0xffffffff ;  /* 0xffffffff14057836 */ /* 0x001fe20000000000 */
[----:B------:R-:W-:-:S03]  /*a240*/  LOP3.LUT R153, R10, R153, RZ, 0xc0, !PT ;  /* 0x000000990a997212 */ /* 0x000fc600078ec0ff */
[----:B------:R-:W-:Y:S01]  /*a250*/  IMAD.MOV R3, RZ, RZ, -R0 ;  /* 0x000000ffff037224 */ /* 0x000fe200078e0a00 */
[----:B------:R-:W-:Y:S01]  /*a260*/  LOP3.LUT R5, R12, R5, RZ, 0xc0, !PT ;  /* 0x000000050c057212 */ /* 0x000fe200078ec0ff */
[----:B------:R-:W-:Y:S02]  /*a270*/  IMAD R153, R28, R0, R153 ;  /* 0x000000001c997224 */ /* 0x000fe400078e0299 */
[----:B---3--:R-:W-:Y:S02]  /*a280*/  IMAD R0, R3, R25, R14 ;  /* 0x0000001903007224 */ /* 0x008fe400078e020e */
[----:B------:R-:W-:Y:S02]  /*a290*/  @P0 IMAD R26, R15, R13, R24 ;  /* 0x0000000d0f1a0224 */ /* 0x000fe400078e0218 */
[----:B------:R-:W-:Y:S02]  /*a2a0*/  IMAD R4, R0, R20, R5 ;  /* 0x0000001400047224 */ /* 0x000fe400078e0205 */
[----:B------:R-:W-:-:S02]  /*a2b0*/  IMAD R153, R153, R27, R26 ;  /* 0x0000001b99997224 */ /* 0x000fc400078e021a */
[----:B------:R-:W-:-:S03]  /*a2c0*/  IMAD.MOV.U32 R3, RZ, RZ, 0x1 ;  /* 0x00000001ff037424 */ /* 0x000fc600078e00ff */
[----:B------:R-:W-:Y:S02]  /*a2d0*/  SEL R152, R4, R153, !P0 ;  /* 0x0000009904987207 */ /* 0x000fe40004000000 */
[----:B------:R-:W-:Y:S02]  /*a2e0*/  PRMT R0, R3, 0x7610, R0 ;  /* 0x0000761003007816 */ /* 0x000fe40000000000 */
[----:B------:R-:W-:-:S07]  /*a2f0*/  SEL R153, R153, R4, !P0 ;  /* 0x0000000499997207 */ /* 0x000fce0004000000 */
.L_x_283:
[----:B------:R-:W-:-:S13]  /*a300*/  LOP3.LUT P0, RZ, R0, 0xff, RZ, 0xc0, !PT ;  /* 0x000000ff00ff7812 */ /* 0x000fda000780c0ff */
[----:B------:R-:W-:Y:S05]  /*a310*/  @P0 BRA `(.L_x_286) ;  /* 0xffffff6800f40947 */ /* 0x000fea000383ffff */
[----:B------:R-:W-:Y:S05]  /*a320*/  EXIT ;  /* 0x000000000000794d */ /* 0x000fea0003800000 */
.L_x_3:
[----:B0-----:R-:W-:Y:S01]  /*a330*/  ULDC.64 UR4, c[0x0][0x650] ;  /* 0x0001940000047ab9 */ /* 0x001fe20000000a00 */
        /* <DEDUP_REMOVED lines=25> */
.L_x_288:
[--C-:B------:R-:W-:Y:S01]  /*a4d0*/  SHF.R.U64 R12, R10, R14, R11.reuse ;  /* 0x0000000e0a0c7219 */ /* 0x100fe2000000120b */
[----:B------:R-:W0:Y:S01]  /*a4e0*/  LDC R22, c[0x0][0x618] ;  /* 0x00018600ff167b82 */ /* 0x000e220000000800 */
[----:B------:R-:W-:Y:S01]  /*a4f0*/  I2FP.F32.U32 R6, R4 ;  /* 0x0000000400067245 */ /* 0x000fe20000201000 */
[----:B------:R-:W-:Y:S01]  /*a500*/  ULDC UR4, c[0x0][0x150] ;  /* 0x0000540000047ab9 */ /* 0x000fe20000000800 */
[----:B------:R-:W-:Y:S02]  /*a510*/  SHF.R.U32.HI R5, RZ, R14, R11 ;  /* 0x0000000eff057219 */ /* 0x000fe4000001160b */
[----:B------:R-:W-:Y:S01]  /*a520*/  IADD3 R9, P0, RZ, -R12, RZ ;  /* 0x8000000cff097210 */ /* 0x000fe20007f1e0ff */
[----:B------:R-:W-:Y:S01]  /*a530*/  FMUL R11, R6, UR4 ;  /* 0x00000004060b7c20 */ /* 0x000fe20008400000 */
[----:B------:R-:W-:Y:S01]  /*a540*/  ULDC UR4, c[0x0][0x154] ;  /* 0x0000550000047ab9 */ /* 0x000fe20000000800 */
[----:B------:R-:W1:Y:S02]  /*a550*/  LDC.64 R24, c[0x0][0x640] ;  /* 0x00019000ff187b82 */ /* 0x000e640000000a00 */
[----:B------:R-:W-:-:S02]  /*a560*/  IMAD.X R5, RZ, RZ, ~R5, P0 ;  /* 0x000000ffff057224 */ /* 0x000fc400000e0e05 */
[----:B------:R-:W2:Y:S01]  /*a570*/  F2I.U32.TRUNC.NTZ R11, R11 ;  /* 0x0000000b000b7305 */ /* 0x000ea2000020f000 */
[----:B------:R-:W-:-:S03]  /*a580*/  IMAD.WIDE.U32 R6, R9, R20, R16 ;  /* 0x0000001409067225 */ /* 0x000fc600078e0010 */
[----:B------:R-:W3:Y:S01]  /*a590*/  LDC R13, c[0x0][0x144] ;  /* 0x00005100ff0d7b82 */ /* 0x000ee20000000800 */
[----:B------:R-:W-:-:S04]  /*a5a0*/  IMAD R8, R5, R20, RZ ;  /* 0x0000001405087224 */ /* 0x000fc800078e02ff */
[----:B------:R-:W-:Y:S02]  /*a5b0*/  IMAD R5, R9, R21, R8 ;  /* 0x0000001509057224 */ /* 0x000fe400078e0208 */
[----:B------:R-:W-:Y:S01]  /*a5c0*/  IMAD.MOV.U32 R8, RZ, RZ, -0x1 ;  /* 0xffffffffff087424 */ /* 0x000fe200078e00ff */
[----:B------:R-:W4:Y:S01]  /*a5d0*/  LDC R14, c[0x0][0x608] ;  /* 0x00018200ff0e7b82 */ /* 0x000f220000000800 */
[----:B------:R-:W-:Y:S01]  /*a5e0*/  IMAD.IADD R5, R7, 0x1, R5 ;  /* 0x0000000107057824 */ /* 0x000fe200078e0205 */
[----:B------:R-:W-:-:S04]  /*a5f0*/  I2FP.F32.U32 R7, R3 ;  /* 0x0000000300077245 */ /* 0x000fc80000201000 */
[-C--:B0-----:R-:W-:Y:S01]  /*a600*/  SHF.R.U64 R10, R6, R22.reuse, R5 ;  /* 0x00000016060a7219 */ /* 0x081fe20000001205 */
[----:B--2---:R-:W-:Y:S01]  /*a610*/  IMAD.MOV R6, RZ, RZ, -R11 ;  /* 0x000000ffff067224 */ /* 0x004fe200078e0a0b */
[----:B------:R-:W0:Y:S01]  /*a620*/  LDC R9, c[0x0][0x658] ;  /* 0x00019600ff097b82 */ /* 0x000e220000000800 */
[----:B-1----:R-:W-:Y:S01]  /*a630*/  ISETP.NE.U32.AND P0, PT, R24, RZ, PT ;  /* 0x000000ff1800720c */ /* 0x002fe20003f05070 */
[----:B------:R-:W-:Y:S01]  /*a640*/  FMUL R7, R7, UR4 ;  /* 0x0000000407077c20 */ /* 0x000fe20008400000 */
[----:B------:R-:W-:Y:S02]  /*a650*/  SHF.R.U32.HI R5, RZ, R22, R5 ;  /* 0x00000016ff057219 */ /* 0x000fe40000011605 */
[----:B------:R-:W-:-:S03]  /*a660*/  ISETP.NE.AND.EX P0, PT, R25, RZ, PT, P0 ;  /* 0x000000ff1900720c */ /* 0x000fc60003f05300 */
[----:B------:R-:W1:Y:S01]  /*a670*/  LDC R20, c[0x0][0x148] ;  /* 0x00005200ff147b82 */ /* 0x000e620000000800 */
[----:B---3--:R-:W-:Y:S02]  /*a680*/  IMAD R23, R13, R6, R4 ;  /* 0x000000060d177224 */ /* 0x008fe400078e0204 */
[----:B------:R-:W-:-:S05]  /*a690*/  IMAD.MOV.U32 R6, RZ, RZ, 0x1 ;  /* 0x00000001ff067424 */ /* 0x000fca00078e00ff */
[----:B------:R-:W2:Y:S01]  /*a6a0*/  LDC R21, c[0x0][0x600] ;  /* 0x00018000ff157b82 */ /* 0x000ea20000000800 */
[-CC-:B----4-:R-:W-:Y:S02]  /*a6b0*/  SHF.R.U64 R13, R10, R14.reuse, R5.reuse ;  /* 0x0000000e0a0d7219 */ /* 0x190fe40000001205 */
[----:B------:R-:W-:Y:S02]  /*a6c0*/  SHF.R.U32.HI R4, RZ, R14, R5 ;  /* 0x0000000eff047219 */ /* 0x000fe40000011605 */
[----:B------:R3:W4:Y:S03]  /*a6d0*/  F2I.U32.TRUNC.NTZ R14, R7 ;  /* 0x00000007000e7305 */ /* 0x000726000020f000 */
[----:B------:R-:W1:Y:S01]  /*a6e0*/  LDC R26, c[0x0][0x648] ;  /* 0x00019200ff1a7b82 */ /* 0x000e620000000800 */
[-C--:B0-----:R-:W-:Y:S02]  /*a6f0*/  SHF.R.U64 R15, R13, R9.reuse, R4 ;  /* 0x000000090d0f7219 */ /* 0x081fe40000001204 */
[----:B------:R-:W-:-:S02]  /*a700*/  SHF.L.U32 R8, R8, R9, RZ ;  /* 0x0000000908087219 */ /* 0x000fc400000006ff */
[-C--:B------:R-:W-:Y:S01]  /*a710*/  SHF.R.U32.HI R5, RZ, R9.reuse, R4 ;  /* 0x00000009ff057219 */ /* 0x080fe20000011604 */
[----:B------:R-:W-:Y:S01]  /*a720*/  IMAD.MOV.U32 R4, RZ, RZ, R15 ;  /* 0x000000ffff047224 */ /* 0x000fe200078e000f */
[----:B------:R-:W-:Y:S01]  /*a730*/  SHF.L.U32 R22, R6, R9, RZ ;  /* 0x0000000906167219 */ /* 0x000fe200000006ff */
[----:B------:R-:W0:Y:S01]  /*a740*/  LDC R27, c[0x0][0x638] ;  /* 0x00018e00ff1b7b82 */ /* 0x000e220000000800 */
[----:B------:R-:W-:-:S07]  /*a750*/  LOP3.LUT R28, RZ, R8, RZ, 0x33, !PT ;  /* 0x00000008ff1c7212 */ /* 0x000fce00078e33ff */
        /* <DEDUP_REMOVED lines=12> */
.L_x_289:
[----:B------:R-:W-:Y:S01]  /*a820*/  ISETP.NE.AND P0, PT, R2, 0x1, PT ;  /* 0x000000010200780c */ /* 0x000fe20003f05270 */
[----:B--2---:R-:W-:Y:S01]  /*a830*/  VIADD R7, R21, 0xffffffff ;  /* 0xffffffff15077836 */ /* 0x004fe20000000000 */
[----:B-1----:R-:W-:Y:S01]  /*a840*/  SHF.R.U64 R5, R4, R26, R5 ;  /* 0x0000001a04057219 */ /* 0x002fe20000001205 */
[----:B------:R-:W-:Y:S01]  /*a850*/  IMAD.MOV R14, RZ, RZ, -R14 ;  /* 0x000000ffff0e7224 */ /* 0x000fe200078e0a0e */
[----:B------:R-:W-:Y:S01]  /*a860*/  LOP3.LUT R4, R13, R28, RZ, 0xc0, !PT ;  /* 0x0000001c0d047212 */ /* 0x000fe200078ec0ff */
[----:B------:R-:W-:Y:S01]  /*a870*/  IMAD.MOV.U32 R8, RZ, RZ, R12 ;  /* 0x000000ffff087224 */ /* 0x000fe200078e000c */
[----:B------:R-:W-:Y:S01]  /*a880*/  LOP3.LUT R10, R10, R7, RZ, 0xc0, !PT ;  /* 0x000000070a0a7212 */ /* 0x000fe200078ec0ff */
[----:B------:R-:W-:Y:S02]  /*a890*/  IMAD.MOV R6, RZ, RZ, -R5 ;  /* 0x000000ffff067224 */ /* 0x000fe400078e0a05 */
[----:B------:R-:W-:-:S04]  /*a8a0*/  IMAD R4, R22, R5, R4 ;  /* 0x0000000516047224 */ /* 0x000fc800078e0204 */
[----:B------:R-:W-:Y:S02]  /*a8b0*/  @P0 IMAD R23, R20, R14, R3 ;  /* 0x0000000e14170224 */ /* 0x000fe400078e0203 */
[----:B0-----:R-:W-:Y:S02]  /*a8c0*/  IMAD R3, R6, R27, R15 ;  /* 0x0000001b06037224 */ /* 0x001fe400078e020f */
[----:B------:R-:W-:Y:S02]  /*a8d0*/  IMAD R7, R4, R29, R23 ;  /* 0x0000001d04077224 */ /* 0x000fe400078e0217 */
[----:B------:R-:W-:Y:S02]  /*a8e0*/  IMAD R4, R3, R21, R10 ;  /* 0x0000001503047224 */ /* 0x000fe400078e020a */
[----:B------:R-:W-:-:S03]  /*a8f0*/  IMAD.MOV.U32 R6, RZ, RZ, 0x1 ;  /* 0x00000001ff067424 */ /* 0x000fc600078e00ff */
[----:B------:R-:W-:Y:S02]  /*a900*/  SEL R9, R4, R7, !P0 ;  /* 0x0000000704097207 */ /* 0x000fe40004000000 */
[----:B------:R-:W-:-:S07]  /*a910*/  SEL R7, R7, R4, !P0 ;  /* 0x0000000407077207 */ /* 0x000fce0004000000 */
.L_x_287:
[----:B------:R-:W-:-:S08]  /*a920*/  NOP ;  /* 0x0000000000007918 */ /* 0x000fd00000000000 */
[----:B------:R-:W0:-:S00]  /*a930*/  USETMAXREG.DEALLOC.CTAPOOL 0x28 ;  /* 0x00000028000079c8 */ /* 0x000e0000080e0500 */
[----:B0-----:R-:W-:-:S13]  /*a940*/  ISETP.NE.AND P0, PT, R0, RZ, PT ;  /* 0x000000ff0000720c */ /* 0x001fda0003f05270 */
[----:B------:R-:W-:Y:S05]  /*a950*/  @P0 EXIT ;  /* 0x000000000000094d */ /* 0x000fea0003800000 */
[----:B------:R-:W-:Y:S01]  /*a960*/  LOP3.LUT P0, RZ, R6, 0xff, RZ, 0xc0, !PT ;  /* 0x000000ff06ff7812 */ /* 0x000fe2000780c0ff */
[----:B------:R-:W-:Y:S02]  /*a970*/  IMAD.MOV.U32 R3, RZ, RZ, 0x1 ;  /* 0x00000001ff037424 */ /* 0x000fe400078e00ff */
[----:B------:R-:W-:-:S10]  /*a980*/  IMAD.MOV.U32 R0, RZ, RZ, RZ ;  /* 0x000000ffff007224 */ /* 0x000fd400078e00ff */
[----:B------:R-:W-:Y:S05]  /*a990*/  @!P0 BRA `(.L_x_290) ;  /* 0x0000000c00648947 */ /* 0x000fea0003800000 */
[----:B------:R-:W0:Y:S01]  /*a9a0*/  LDC R0, c[0x0][0x28c] ;  /* 0x0000a300ff007b82 */ /* 0x000e220000000800 */
[----:B------:R-:W-:Y:S01]  /*a9b0*/  ULDC UR5, c[0x0][0x658] ;  /* 0x0001960000057ab9 */ /* 0x000fe20000000800 */
[----:B------:R-:W-:Y:S01]  /*a9c0*/  UMOV UR7, 0xffffffff ;  /* 0xffffffff00077882 */ /* 0x000fe20000000000 */
[----:B------:R-:W-:Y:S01]  /*a9d0*/  ULDC UR6, c[0x0][0xc] ;  /* 0x0000030000067ab9 */ /* 0x000fe20000000800 */
[----:B------:R-:W-:Y:S01]  /*a9e0*/  USHF.L.U32 UR9, UR7, UR5, URZ ;  /* 0x0000000507097299 */ /* 0x000fe2000800063f */
[C---:B------:R-:W-:Y:S01]  /*a9f0*/  LOP3.LUT P2, RZ, R18.reuse, 0x7f, RZ, 0xc0, !PT ;  /* 0x0000007f12ff7812 */ /* 0x040fe2000784c0ff */
[----:B------:R-:W-:Y:S01]  /*aa00*/  UMOV UR8, 0x1 ;  /* 0x0000000100087882 */ /* 0x000fe20000000000 */
[----:B------:R-:W-:Y:S01]  /*aa10*/  ULDC UR7, c[0x0][0x10] ;  /* 0x0000040000077ab9 */ /* 0x000fe20000000800 */
[----:B------:R-:W-:Y:S01]  /*aa20*/  LOP3.LUT P0, RZ, R18, 0x1f, RZ, 0xc0, !PT ;  /* 0x0000001f12ff7812 */ /* 0x000fe2000780c0ff */
[----:B------:R-:W-:Y:S01]  /*aa30*/  UIMAD.WIDE.U32 UR6, UR6, UR7, URZ ;  /* 0x00000007060672a5 */ /* 0x000fe2000f8e003f */
[----:B------:R-:W-:Y:S01]  /*aa40*/  BSSY B0, `(.L_x_290) ;  /* 0x00000ce000007945 */ /* 0x000fe20003800000 */
[----:B------:R-:W-:Y:S01]  /*aa50*/  USHF.L.U32 UR5, UR8, UR5, URZ ;  /* 0x0000000508057299 */ /* 0x000fe2000800063f */
[----:B------:R-:W-:Y:S01]  /*aa60*/  IMAD.MOV.U32 R11, RZ, RZ, 0x1 ;  /* 0x00000001ff0b7424 */ /* 0x000fe200078e00ff */
[----:B------:R-:W-:Y:S01]  /*aa70*/  LOP3.LUT R18, R19, 0x2, RZ, 0xfc, !PT ;  /* 0x0000000213127812 */ /* 0x000fe200078efcff */
[----:B------:R-:W-:Y:S01]  /*aa80*/  ULDC UR8, c[0x0][0x14] ;  /* 0x0000050000087ab9 */ /* 0x000fe20000000800 */
[----:B------:R-:W-:Y:S01]  /*aa90*/  PLOP3.LUT P0, PT, P0, P2, PT, 0x8a, 0x0 ;  /* 0x000000000000781c */ /* 0x000fe20000705172 */
[----:B------:R-:W-:-:S02]  /*aaa0*/  UIMAD.WIDE.U32 UR30, UR6, UR8, URZ ;  /* 0x00000008061e72a5 */ /* 0x000fc4000f8e003f */
[----:B------:R-:W-:Y:S01]  /*aab0*/  UIMAD UR7, UR7, UR8, URZ ;  /* 0x00000008070772a4 */ /* 0x000fe2000f8e023f */
[----:B------:R-:W-:Y:S01]  /*aac0*/  ULDC UR4, c[0x0][0x600] ;  /* 0x0001800000047ab9 */ /* 0x000fe20000000800 */
[----:B------:R-:W-:Y:S02]  /*aad0*/  ULOP3.LUT UR6, URZ, UR9, URZ, 0x33, !UPT ;  /* 0x000000093f067292 */ /* 0x000fe4000f8e333f */
[----:B------:R-:W-:Y:S01]  /*aae0*/  UIADD3 UR4, UR4, -0x1, URZ ;  /* 0xffffffff04047890 */ /* 0x000fe2000fffe03f */
[----:B0-----:R-:W-:Y:S01]  /*aaf0*/  VIADD R0, R0, 0x7f ;  /* 0x0000007f00007836 */ /* 0x001fe20000000000 */
[----:B------:R-:W-:Y:S01]  /*ab00*/  UIADD3 UR7, UR31, UR7, URZ ;  /* 0x000000071f077290 */ /* 0x000fe2000fffe03f */
[----:B------:R-:W-:-:S03]  /*ab10*/  ULDC.64 UR38, c[0x0][0x198] ;  /* 0x0000660000267ab9 */ /* 0x000fc60000000a00 */
[----:B------:R-:W-:-:S04]  /*ab20*/  SHF.R.S32.HI R3, RZ, 0x1f, R0 ;  /* 0x0000001fff037819 */ /* 0x000fc80000011400 */
[----:B------:R-:W-:Y:S01]  /*ab30*/  LEA.HI R3, R3, R0, RZ, 0x7 ;  /* 0x0000000003037211 */ /* 0x000fe200078f38ff */
[----:B------:R-:W-:-:S03]  /*ab40*/  IMAD.MOV.U32 R0, RZ, RZ, RZ ;  /* 0x000000ffff007224 */ /* 0x000fc600078e00ff */
[----:B------:R-:W-:Y:S01]  /*ab50*/  SHF.R.S32.HI R13, RZ, 0x7, R3 ;  /* 0x00000007ff0d7819 */ /* 0x000fe20000011403 */
[----:B------:R-:W-:-:S04]  /*ab60*/  IMAD.MOV.U32 R3, RZ, RZ, 0x1 ;  /* 0x00000001ff037424 */ /* 0x000fc800078e00ff */
[----:B------:R-:W-:-:S07]  /*ab70*/  VIADD R10, R13, 0x1 ;  /* 0x000000010d0a7836 */ /* 0x000fce0000000000 */
.L_x_302:
[----:B------:R-:W-:-:S03]  /*ab80*/  UMOV UR8, 0xffffffff ;  /* 0xffffffff00087882 */ /* 0x000fc60000000000 */
[----:B------:R-:W-:Y:S05]  /*ab90*/  BRA.DIV UR8, `(.L_x_291) ;  /* 0x0000000e08887947 */ /* 0x000fea000b800000 */
[----:B------:R-:W-:-:S13]  /*aba0*/  ELECT P6, URZ, PT ;  /* 0x00000000003f782f */ /* 0x000fda00038c0000 */
.L_x_311:
[----:B------:R-:W0:Y:S01]  /*abb0*/  LDC R4, c[0x0][0x28c] ;  /* 0x0000a300ff047b82 */ /* 0x000e220000000800 */
[----:B------:R-:W-:Y:S01]  /*abc0*/  BSSY B1, `(.L_x_292) ;  /* 0x0000043000017945 */ /* 0x000fe20003800000 */
[----:B0-----:R-:W-:-:S13]  /*abd0*/  ISETP.LT.OR P6, PT, R4, 0x1, !P6 ;  /* 0x000000010400780c */ /* 0x001fda00077c1670 */
[----:B------:R-:W-:Y:S05]  /*abe0*/  @P6 BRA `(.L_x_293) ;  /* 0x0000000400006947 */ /* 0x000fea0003800000 */
[----:B------:R-:W-:Y:S02]  /*abf0*/  IMAD.SHL.U32 R14, R7, 0x80, RZ ;  /* 0x00000080070e7824 */ /* 0x000fe400078e00ff */
[----:B------:R-:W-:Y:S02]  /*ac00*/  IMAD.SHL.U32 R15, R9, 0x100, RZ ;  /* 0x00000100090f7824 */ /* 0x000fe400078e00ff */
[----:B------:R-:W-:Y:S02]  /*ac10*/  IMAD.MOV.U32 R20, RZ, RZ, RZ ;  /* 0x000000ffff147224 */ /* 0x000fe400078e00ff */
[----:B------:R-:W-:Y:S02]  /*ac20*/  IMAD.MOV.U32 R4, RZ, RZ, R10 ;  /* 0x000000ffff047224 */ /* 0x000fe400078e000a */
[----:B------:R-:W-:Y:S02]  /*ac30*/  IMAD.MOV.U32 R5, RZ, RZ, R3 ;  /* 0x000000ffff057224 */ /* 0x000fe400078e0003 */
[----:B------:R-:W-:-:S07]  /*ac40*/  IMAD.MOV.U32 R6, RZ, RZ, R0 ;  /* 0x000000ffff067224 */ /* 0x000fce00078e0000 */
.L_x_297:
[----:B------:R-:W0:Y:S01]  /*ac50*/  S2R R12, SR_CgaCtaId ;  /* 0x00000000000c7919 */ /* 0x000e220000008800 */
[----:B------:R-:W-:Y:S01]  /*ac60*/  MOV R7, 0x400 ;  /* 0x0000040000077802 */ /* 0x000fe20000000f00 */
[----:B------:R-:W1:Y:S03]  /*ac70*/  @!P2 LDC R9, c[0x0][0x500] ;  /* 0x00014000ff09ab82 */ /* 0x000e660000000800 */
[----:B0-----:R-:W-:Y:S02]  /*ac80*/  LEA R21, R12, R7, 0x18 ;  /* 0x000000070c157211 */ /* 0x001fe400078ec0ff */
[----:B------:R-:W-:-:S03]  /*ac90*/  SHF.L.U32 R7, R5, 0x1f, RZ ;  /* 0x0000001f05077819 */ /* 0x000fc600000006ff */
[----:B------:R-:W-:-:S04]  /*aca0*/  IMAD R12, R6, 0x8, R21 ;  /* 0x00000008060c7824 */ /* 0x000fc800078e0215 */
[----:B------:R-:W0:Y:S02]  /*acb0*/  SYNCS.PHASECHK.TRANS64.TRYWAIT P1, [R12+URZ+0x10], R7 ;  /* 0x000010070c0075a7 */ /* 0x000e24000802017f */
[----:B01----:R-:W-:Y:S05]  /*acc0*/  @!P1 BRA `(.L_x_294) ;  /* 0x0000000c005c9947 */ /* 0x003fea0003800000 */
.L_x_312:
[----:B0-----:R-:W-:Y:S01]  /*acd0*/  PRMT R7, R18, 0x9910, RZ ;  /* 0x0000991012077816 */ /* 0x001fe200000000ff */
[----:B------:R0:W-:Y:S03]  /*ace0*/  @!P2 SYNCS.ARRIVE.TRANS64 RZ, [R12+URZ], R9 ;  /* 0x000000090cffa9a7 */ /* 0x0001e6000800003f */
[----:B------:R-:W-:-:S13]  /*acf0*/  ISETP.NE.AND P1, PT, R7, 0x2, PT ;  /* 0x000000020700780c */ /* 0x000fda0003f25270 */
[----:B0-----:R-:W-:Y:S05]  /*ad00*/  @P1 BRA `(.L_x_295) ;  /* 0x0000000000041947 */ /* 0x001fea0003800000 */
[----:B------:R-:W-:Y:S01]  /*ad10*/  BPT.TRAP 0x1 ;  /* 0x000000040000795c */ /* 0x000fe20000300000 */
.L_x_295:
[----:B------:R-:W-:Y:S05]  /*ad20*/  @P0 BRA `(.L_x_296) ;  /* 0x0000000000040947 */ /* 0x000fea0003800000 */
[----:B------:R-:W-:Y:S01]  /*ad30*/  BPT.TRAP 0x1 ;  /* 0x000000040000795c */ /* 0x000fe20000300000 */
.L_x_296:
[--C-:B------:R-:W-:Y:S01]  /*ad40*/  IMAD R7, R6, 0x8000, R21.reuse ;  /* 0x0000800006077824 */ /* 0x100fe200078e0215 */
[----:B------:R-:W-:Y:S01]  /*ad50*/  R2UR UR34, R20 ;  /* 0x00000000142272ca */ /* 0x000fe200000e0000 */
[----:B------:R-:W-:Y:S01]  /*ad60*/  IMAD R21, R6, 0x10000, R21 ;  /* 0x0001000006157824 */ /* 0x000fe200078e0215 */
[----:B------:R-:W-:Y:S01]  /*ad70*/  R2UR UR33, R12 ;  /* 0x000000000c2172ca */ /* 0x000fe200000e0000 */
[----:B------:R-:W-:Y:S01]  /*ad80*/  VIADD R4, R4, 0xffffffff ;  /* 0xffffffff04047836 */ /* 0x000fe20000000000 */
[----:B------:R-:W-:Y:S01]  /*ad90*/  R2UR UR24, R7 ;  /* 0x00000000071872ca */ /* 0x000fe200000e0000 */
[----:B------:R-:W-:Y:S01]  /*ada0*/  UIADD3 UR14, UP0, UR38, 0xf0, URZ ;  /* 0x000000f0260e7890 */ /* 0x000fe2000ff1e03f */
[----:B------:R-:W-:Y:S01]  /*adb0*/  R2UR UR8, R21 ;  /* 0x00000000150872ca */ /* 0x000fe200000e0000 */
[----:B------:R-:W-:Y:S01]  /*adc0*/  UIADD3 UR40, UP1, UR38, 0x1f0, URZ ;  /* 0x000001f026287890 */ /* 0x000fe2000ff3e03f */
[----:B------:R-:W-:Y:S01]  /*add0*/  R2UR UR36, R8 ;  /* 0x00000000082472ca */ /* 0x000fe200000e0000 */
[----:B------:R-:W-:Y:S01]  /*ade0*/  UIADD3.X UR15, URZ, UR39, URZ, UP0, !UPT ;  /* 0x000000273f0f7290 */ /* 0x000fe200087fe43f */
[----:B------:R-:W-:Y:S01]  /*adf0*/  R2UR UR35, R14 ;  /* 0x000000000e2372ca */ /* 0x000fe200000e0000 */
[----:B------:R-:W-:Y:S01]  /*ae00*/  UIADD3.X UR41, URZ, UR39, URZ, UP1, !UPT ;  /* 0x000000273f297290 */ /* 0x000fe20008ffe43f */
[----:B------:R-:W-:Y:S01]  /*ae10*/  R2UR UR19, R15 ;  /* 0x000000000f1372ca */ /* 0x000fe200000e0000 */
[----:B------:R-:W-:Y:S01]  /*ae20*/  UIADD3 UR26, UR34, 0x40, URZ ;  /* 0x00000040221a7890 */ /* 0x000fe2000fffe03f */
[----:B------:R-:W-:Y:S01]  /*ae30*/  ISETP.GT.AND P3, PT, R4, 0x1, PT ;  /* 0x000000010400780c */ /* 0x000fe20003f64270 */
[----:B------:R-:W-:Y:S01]  /*ae40*/  VIADD R6, R6, 0x1 ;  /* 0x0000000106067836 */ /* 0x000fe20000000000 */
[----:B------:R-:W-:Y:S01]  /*ae50*/  UMOV UR22, 0x0 ;  /* 0x0000000000167882 */ /* 0x000fe20000000000 */
[----:B------:R-:W-:Y:S01]  /*ae60*/  UIADD3 UR32, UR24, 0x100, URZ ;  /* 0x0000010018207890 */ /* 0x000fe2000fffe03f */
[----:B------:R-:W-:Y:S01]  /*ae70*/  VIADD R20, R20, 0x80 ;  /* 0x0000008014147836 */ /* 0x000fe20000000000 */
[----:B------:R-:W-:Y:S01]  /*ae80*/  UIADD3 UR24, UR24, 0x4100, URZ ;  /* 0x0000410018187890 */ /* 0x000fe2000fffe03f */
[----:B------:R-:W-:Y:S01]  /*ae90*/  ISETP.NE.AND P1, PT, R6, 0x2, PT ;  /* 0x000000020600780c */ /* 0x000fe20003f25270 */
[----:B------:R-:W-:-:S02]  /*aea0*/  UIADD3 UR16, UR8, 0x10100, URZ ;  /* 0x0001010008107890 */ /* 0x000fc4000fffe03f */
[----:B------:R-:W-:Y:S01]  /*aeb0*/  UIADD3 UR8, UR8, 0x18100, URZ ;  /* 0x0001810008087890 */ /* 0x000fe2000fffe03f */
[----:B------:R-:W-:Y:S01]  /*aec0*/  SEL R12, RZ, 0x1, P1 ;  /* 0x00000001ff0c7807 */ /* 0x000fe20000800000 */
[----:B------:R-:W-:Y:S01]  /*aed0*/  UMOV UR23, 0x10000000 ;  /* 0x1000000000177882 */ /* 0x000fe20000000000 */
[----:B------:R-:W-:Y:S01]  /*aee0*/  UMOV UR25, UR33 ;  /* 0x0000002100197c82 */ /* 0x000fe20008000000 */
[----:B------:R-:W-:Y:S01]  /*aef0*/  UMOV UR28, UR36 ;  /* 0x00000024001c7c82 */ /* 0x000fe20008000000 */
[----:B------:R-:W-:Y:S01]  /*af00*/  UMOV UR27, UR35 ;  /* 0x00000023001b7c82 */ /* 0x000fe20008000000 */
[----:B------:R-:W-:Y:S01]  /*af10*/  UMOV UR17, UR33 ;  /* 0x0000002100117c82 */ /* 0x000fe20008000000 */
[----:B------:R-:W-:Y:S01]  /*af20*/  UMOV UR18, UR34 ;  /* 0x0000002200127c82 */ /* 0x000fe20008000000 */
[----:B------:R-:W-:Y:S01]  /*af30*/  UMOV UR20, UR36 ;  /* 0x0000002400147c82 */ /* 0x000fe20008000000 */
[----:B------:R0:W-:Y:S01]  /*af40*/  UTMALDG.3D [UR32], [UR14], desc[UR22] ;  /* 0x000016200e0075b4 */ /* 0x0001e20008011000 */
[----:B------:R-:W-:Y:S01]  /*af50*/  UMOV UR9, UR33 ;  /* 0x0000002100097c82 */ /* 0x000fe20008000000 */
[----:B------:R-:W-:Y:S01]  /*af60*/  UMOV UR11, UR19 ;  /* 0x00000013000b7c82 */ /* 0x000fe20008000000 */
[----:B------:R-:W-:Y:S01]  /*af70*/  UMOV UR12, UR36 ;  /* 0x00000024000c7c82 */ /* 0x000fe20008000000 */
[----:B------:R-:W-:Y:S01]  /*af80*/  UMOV UR10, UR26 ;  /* 0x0000001a000a7c82 */ /* 0x000fe20008000000 */
[----:B------:R-:W-:-:S02]  /*af90*/  LOP3.LUT R5, R5, R12, RZ, 0x3c, !PT ;  /* 0x0000000c05057212 */ /* 0x000fc400078e3cff */
[----:B------:R-:W-:Y:S01]  /*afa0*/  SEL R6, R6, RZ, P1 ;  /* 0x000000ff06067207 */ /* 0x000fe20000800000 */
[----:B------:R0:W-:Y:S01]  /*afb0*/  UTMALDG.3D [UR24], [UR14], desc[UR22] ;  /* 0x000016180e0075b4 */ /* 0x0001e20008011000 */
[----:B------:R0:W-:Y:S01]  /*afc0*/  UTMALDG.3D [UR16], [UR40], desc[UR22] ;  /* 0x00001610280075b4 */ /* 0x0001e20008011000 */
[----:B------:R0:W-:Y:S02]  /*afd0*/  UTMALDG.3D [UR8], [UR40], desc[UR22] ;  /* 0x00001608280075b4 */ /* 0x0001e40008011000 */
[----:B0-----:R-:W-:Y:S05]  /*afe0*/  @P3 BRA `(.L_x_297) ;  /* 0xfffffffc00183947 */ /* 0x001fea000383ffff */
.L_x_293:
[----:B------:R-:W-:Y:S05]  /*aff0*/  BSYNC B1 ;  /* 0x0000000000017941 */ /* 0x000fea0003800000 */
.L_x_292:
[----:B------:R-:W-:Y:S01]  /*b000*/  LOP3.LUT P3, RZ, R11, 0xff, RZ, 0xc0, !PT ;  /* 0x000000ff0bff7812 */ /* 0x000fe2000786c0ff */
[----:B------:R-:W-:Y:S01]  /*b010*/  IMAD.IADD R0, R13, 0x1, R0 ;  /* 0x000000010d007824 */ /* 0x000fe200078e0200 */
[----:B------:R-:W-:Y:S01]  /*b020*/  IADD3 R16, P4, R16, UR30, RZ ;  /* 0x0000001e10107c10 */ /* 0x000fe2000ff9e0ff */
[----:B------:R-:W-:Y:S01]  /*b030*/  ULDC.64 UR8, c[0x0][0x650] ;  /* 0x0001940000087ab9 */ /* 0x000fe20000000a00 */
[----:B------:R-:W-:Y:S01]  /*b040*/  BSSY B1, `(.L_x_298) ;  /* 0x000006b000017945 */ /* 0x000fe20003800000 */
[----:B------:R-:W-:Y:S01]  /*b050*/  IMAD.MOV.U32 R7, RZ, RZ, -0x1 ;  /* 0xffffffffff077424 */ /* 0x000fe200078e00ff */
[----:B------:R-:W-:Y:S01]  /*b060*/  SHF.R.U32.HI R4, RZ, 0x1, R0 ;  /* 0x00000001ff047819 */ /* 0x000fe20000011600 */
[----:B------:R-:W-:Y:S01]  /*b070*/  IMAD.MOV.U32 R9, RZ, RZ, -0x1 ;  /* 0xffffffffff097424 */ /* 0x000fe200078e00ff */
[----:B------:R-:W-:Y:S01]  /*b080*/  ISETP.GT.U32.AND P1, PT, R0, 0x1, PT ;  /* 0x000000010000780c */ /* 0x000fe20003f24070 */
[----:B------:R-:W-:Y:S01]  /*b090*/  IMAD.MOV.U32 R8, RZ, RZ, -0x1 ;  /* 0xffffffffff087424 */ /* 0x000fe200078e00ff */
[----:B------:R-:W-:-:S02]  /*b0a0*/  LOP3.LUT R4, R4, 0x1, RZ, 0xc0, !PT ;  /* 0x0000000104047812 */ /* 0x000fc400078ec0ff */
[----:B------:R-:W-:Y:S01]  /*b0b0*/  ISETP.LT.U32.AND P1, PT, R13, 0x2, P1 ;  /* 0x000000020d00780c */ /* 0x000fe20000f21070 */
[----:B------:R-:W0:Y:S01]  /*b0c0*/  @P3 S2R R6, SR_CgaCtaId ;  /* 0x0000000000063919 */ /* 0x000e220000008800 */
[----:B------:R-:W-:Y:S02]  /*b0d0*/  @P3 MOV R5, 0x400 ;  /* 0x0000040000053802 */ /* 0x000fe40000000f00 */
[----:B------:R-:W-:Y:S02]  /*b0e0*/  IADD3.X R17, R17, UR7, RZ, P4, !PT ;  /* 0x0000000711117c10 */ /* 0x000fe4000a7fe4ff */
[----:B------:R-:W-:Y:S02]  /*b0f0*/  ISETP.GE.U32.AND P4, PT, R16, UR8, PT ;  /* 0x0000000810007c0c */ /* 0x000fe4000bf86070 */
[----:B------:R-:W-:Y:S02]  /*b100*/  LOP3.LUT R0, R0, 0x1, RZ, 0xc0, !PT ;  /* 0x0000000100007812 */ /* 0x000fe400078ec0ff */
[----:B------:R-:W-:-:S02]  /*b110*/  PRMT R11, RZ, 0x7610, R11 ;  /* 0x00007610ff0b7816 */ /* 0x000fc4000000000b */
[----:B0-----:R-:W-:-:S04]  /*b120*/  @P3 LEA R5, R6, R5, 0x18 ;  /* 0x0000000506053211 */ /* 0x001fc800078ec0ff */
[----:B------:R0:W-:Y:S01]  /*b130*/  @P3 SYNCS.ARRIVE.TRANS64.A1T0 RZ, [R5+URZ+0x38], RZ ;  /* 0x000038ff05ff39a7 */ /* 0x0001e2000810003f */
[----:B------:R-:W-:Y:S02]  /*b140*/  ISETP.NE.U32.AND P3, PT, R4, 0x1, PT ;  /* 0x000000010400780c */ /* 0x000fe40003f65070 */
[----:B------:R-:W-:Y:S02]  /*b150*/  SEL R4, RZ, 0x1, !P1 ;  /* 0x00000001ff047807 */ /* 0x000fe40004800000 */
[----:B------:R-:W-:Y:S02]  /*b160*/  ISETP.GE.U32.AND.EX P1, PT, R17, UR9, PT, P4 ;  /* 0x0000000911007c0c */ /* 0x000fe4000bf26140 */
[----:B------:R-:W-:-:S04]  /*b170*/  ISETP.GT.U32.AND P3, PT, R13, 0x1, !P3 ;  /* 0x000000010d00780c */ /* 0x000fc80005f64070 */
[----:B0-----:R-:W-:-:S04]  /*b180*/  SEL R5, RZ, 0x1, !P3 ;  /* 0x00000001ff057807 */ /* 0x001fc80005800000 */
[--C-:B------:R-:W-:Y:S02]  /*b190*/  LOP3.LUT R3, R5, R3, R4.reuse, 0x96, !PT ;  /* 0x0000000305037212 */ /* 0x100fe400078e9604 */
[----:B------:R-:W-:Y:S01]  /*b1a0*/  PRMT R4, RZ, 0x7610, R4 ;  /* 0x00007610ff047816 */ /* 0x000fe20000000004 */
[----:B------:R-:W-:Y:S06]  /*b1b0*/  @P1 BRA `(.L_x_299) ;  /* 0x00000004004c1947 */ /* 0x000fec0003800000 */
[----:B------:R-:W-:Y:S01]  /*b1c0*/  ULDC.64 UR8, c[0x0][0x628] ;  /* 0x00018a0000087ab9 */ /* 0x000fe20000000a00 */
[----:B------:R-:W0:Y:S01]  /*b1d0*/  S2R R14, SR_CTAID.X ;  /* 0x00000000000e7919 */ /* 0x000e220000002500 */
[----:B------:R-:W-:Y:S01]  /*b1e0*/  ISETP.NE.U32.AND P1, PT, RZ, UR8, PT ;  /* 0x00000008ff007c0c */ /* 0x000fe2000bf25070 */
[----:B------:R-:W-:Y:S01]  /*b1f0*/  ULDC UR11, c[0x0][0x630] ;  /* 0x00018c00000b7ab9 */ /* 0x000fe20000000800 */
[----:B------:R-:W-:Y:S01]  /*b200*/  IMAD.MOV.U32 R4, RZ, RZ, R16 ;  /* 0x000000ffff047224 */ /* 0x000fe200078e0010 */
[----:B------:R-:W1:Y:S01]  /*b210*/  S2R R12, SR_CTAID.Y ;  /* 0x00000000000c7919 */ /* 0x000e620000002600 */
[----:B------:R-:W-:Y:S01]  /*b220*/  ISETP.NE.AND.EX P1, PT, RZ, UR9, PT, P1 ;  /* 0x00000009ff007c0c */ /* 0x000fe2000bf25310 */
[----:B------:R-:W-:-:S12]  /*b230*/  IMAD.MOV.U32 R5, RZ, RZ, R17 ;  /* 0x000000ffff057224 */ /* 0x000fd800078e0011 */
[----:B------:R-:W-:Y:S05]  /*b240*/  @!P1 BRA `(.L_x_300) ;  /* 0x0000000000289947 */ /* 0x000fea0003800000 */
[----:B------:R-:W-:Y:S02]  /*b250*/  ULDC UR10, c[0x0][0x634] ;  /* 0x00018d00000a7ab9 */ /* 0x000fe40000000800 */
[----:B------:R-:W-:-:S05]  /*b260*/  IADD3 R9, P1, R16, UR10, RZ ;  /* 0x0000000a10097c10 */ /* 0x000fca000ff3e0ff */
[----:B------:R-:W-:-:S04]  /*b270*/  IMAD.X R15, RZ, RZ, R17, P1 ;  /* 0x000000ffff0f7224 */ /* 0x000fc800008e0611 */
[----:B------:R-:W-:-:S04]  /*b280*/  IMAD.WIDE.U32 R6, R15, UR8, RZ ;  /* 0x000000080f067c25 */ /* 0x000fc8000f8e00ff */
[----:B------:R-:W-:-:S04]  /*b290*/  IMAD.WIDE.U32 R6, P1, R9, UR9, R6 ;  /* 0x0000000909067c25 */ /* 0x000fc8000f820006 */
[----:B------:R-:W-:-:S04]  /*b2a0*/  IMAD.WIDE.U32 R8, R9, UR8, RZ ;  /* 0x0000000809087c25 */ /* 0x000fc8000f8e00ff */
[----:B------:R-:W-:Y:S01]  /*b2b0*/  IMAD.X R5, RZ, RZ, RZ, P1 ;  /* 0x000000ffff057224 */ /* 0x000fe200008e06ff */
[----:B------:R-:W-:Y:S01]  /*b2c0*/  IADD3 RZ, P1, R9, R6, RZ ;  /* 0x0000000609ff7210 */ /* 0x000fe20007f3e0ff */
[----:B------:R-:W-:-:S04]  /*b2d0*/  IMAD.MOV.U32 R4, RZ, RZ, R7 ;  /* 0x000000ffff047224 */ /* 0x000fc800078e0007 */
[----:B------:R-:W-:-:S08]  /*b2e0*/  IMAD.WIDE.U32.X R4, R15, UR9, R4, P1 ;  /* 0x000000090f047c25 */ /* 0x000fd000088e0404 */
.L_x_300:
[--C-:B------:R-:W-:Y:S01]  /*b2f0*/  SHF.R.U64 R8, R4, UR11, R5.reuse ;  /* 0x0000000b04087c19 */ /* 0x100fe20008001205 */
[----:B------:R-:W-:Y:S01]  /*b300*/  ULDC.64 UR8, c[0x0][0x620] ;  /* 0x0001880000087ab9 */ /* 0x000fe20000000a00 */
[----:B------:R-:W-:Y:S01]  /*b310*/  SHF.R.U32.HI R4, RZ, UR11, R5 ;  /* 0x0000000bff047c19 */ /* 0x000fe20008011605 */
[----:B------:R-:W2:Y:S01]  /*b320*/  LDC R25, c[0x0][0x144] ;  /* 0x00005100ff197b82 */ /* 0x000ea20000000800 */
[----:B------:R-:W-:Y:S01]  /*b330*/  IADD3 R7, P1, RZ, -R8, RZ ;  /* 0x80000008ff077210 */ /* 0x000fe20007f3e0ff */
[----:B------:R-:W-:Y:S01]  /*b340*/  ULDC.64 UR12, c[0x0][0x640] ;  /* 0x00019000000c7ab9 */ /* 0x000fe20000000a00 */
[----:B0-----:R-:W-:Y:S01]  /*b350*/  I2FP.F32.U32 R9, R14 ;  /* 0x0000000e00097245 */ /* 0x001fe20000201000 */
[----:B------:R-:W-:Y:S02]  /*b360*/  ULDC UR10, c[0x0][0x608] ;  /* 0x00018200000a7ab9 */ /* 0x000fe40000000800 */
[----:B------:R-:W-:Y:S01]  /*b370*/  IMAD.X R4, RZ, RZ, ~R4, P1 ;  /* 0x000000ffff047224 */ /* 0x000fe200008e0e04 */
[----:B------:R-:W-:Y:S01]  /*b380*/  ISETP.NE.U32.AND P1, PT, RZ, UR12, PT ;  /* 0x0000000cff007c0c */ /* 0x000fe2000bf25070 */
[----:B------:R-:W0:Y:S02]  /*b390*/  LDC R21, c[0x0][0x148] ;  /* 0x00005200ff157b82 */ /* 0x000e240000000800 */
[----:B------:R-:W-:Y:S01]  /*b3a0*/  IMAD R6, R4, UR8, RZ ;  /* 0x0000000804067c24 */ /* 0x000fe2000f8e02ff */
[----:B------:R-:W-:Y:S01]  /*b3b0*/  ISETP.NE.AND.EX P1, PT, RZ, UR13, PT, P1 ;  /* 0x0000000dff007c0c */ /* 0x000fe2000bf25310 */
[----:B------:R-:W-:Y:S01]  /*b3c0*/  IMAD.WIDE.U32 R4, R7, UR8, R16 ;  /* 0x0000000807047c25 */ /* 0x000fe2000f8e0010 */
[----:B------:R-:W-:-:S03]  /*b3d0*/  ULDC UR8, c[0x0][0x150] ;  /* 0x0000540000087ab9 */ /* 0x000fc60000000800 */
[----:B------:R-:W-:Y:S02]  /*b3e0*/  IMAD R7, R7, UR9, R6 ;  /* 0x0000000907077c24 */ /* 0x000fe4000f8e0206 */
[----:B------:R-:W-:Y:S01]  /*b3f0*/  FMUL R6, R9, UR8 ;  /* 0x0000000809067c20 */ /* 0x000fe20008400000 */
[----:B------:R-:W-:Y:S01]  /*b400*/  ULDC UR8, c[0x0][0x618] ;  /* 0x0001860000087ab9 */ /* 0x000fe20000000800 */
[----:B------:R-:W-:Y:S01]  /*b410*/  ULDC UR9, c[0x0][0x154] ;  /* 0x0000550000097ab9 */ /* 0x000fe20000000800 */
[----:B------:R-:W-:-:S03]  /*b420*/  IMAD.IADD R5, R5, 0x1, R7 ;  /* 0x0000000105057824 */ /* 0x000fc600078e0207 */
[----:B------:R-:W3:Y:S02]  /*b430*/  F2I.U32.TRUNC.NTZ R6, R6 ;  /* 0x0000000600067305 */ /* 0x000ee4000020f000 */
[----:B------:R-:W-:Y:S02]  /*b440*/  SHF.R.U64 R9, R4, UR8, R5 ;  /* 0x0000000804097c19 */ /* 0x000fe40008001205 */
[----:B-1----:R-:W-:-:S05]  /*b450*/  I2FP.F32.U32 R4, R12 ;  /* 0x0000000c00047245 */ /* 0x002fca0000201000 */
[----:B------:R-:W-:Y:S01]  /*b460*/  FMUL R22, R4, UR9 ;  /* 0x0000000904167c20 */ /* 0x000fe20008400000 */
[----:B------:R-:W-:Y:S01]  /*b470*/  SHF.R.U32.HI R4, RZ, UR8, R5 ;  /* 0x00000008ff047c19 */ /* 0x000fe20008011605 */
[----:B------:R-:W-:-:S03]  /*b480*/  ULDC UR8, c[0x0][0x658] ;  /* 0x0001960000087ab9 */ /* 0x000fc60000000800 */
[--C-:B------:R-:W-:Y:S01]  /*b490*/  SHF.R.U64 R20, R9, UR10, R4.reuse ;  /* 0x0000000a09147c19 */ /* 0x100fe20008001204 */
[----:B------:R-:W1:Y:S01]  /*b4a0*/  F2I.U32.TRUNC.NTZ R22, R22 ;  /* 0x0000001600167305 */ /* 0x000e62000020f000 */
[----:B------:R-:W-:Y:S01]  /*b4b0*/  SHF.R.U32.HI R5, RZ, UR10, R4 ;  /* 0x0000000aff057c19 */ /* 0x000fe20008011604 */
[----:B---3--:R-:W-:-:S03]  /*b4c0*/  IMAD.MOV R6, RZ, RZ, -R6 ;  /* 0x000000ffff067224 */ /* 0x008fc600078e0a06 */
[--C-:B------:R-:W-:Y:S01]  /*b4d0*/  SHF.R.U64 R15, R20, UR8, R5.reuse ;  /* 0x00000008140f7c19 */ /* 0x100fe20008001205 */
[----:B--2---:R-:W-:Y:S01]  /*b4e0*/  IMAD R14, R25, R6, R14 ;  /* 0x00000006190e7224 */ /* 0x004fe200078e020e */
[----:B------:R-:W-:-:S03]  /*b4f0*/  SHF.R.U32.HI R23, RZ, UR8, R5 ;  /* 0x00000008ff177c19 */ /* 0x000fc60008011605 */
[----:B------:R-:W-:Y:S02]  /*b500*/  IMAD.MOV.U32 R4, RZ, RZ, R15 ;  /* 0x000000ffff047224 */ /* 0x000fe400078e000f */
[----:B------:R-:W-:Y:S01]  /*b510*/  IMAD.MOV.U32 R5, RZ, RZ, R23 ;  /* 0x000000ffff057224 */ /* 0x000fe200078e0017 */
[----:B-1----:R-:W-:Y:S06]  /*b520*/  @!P1 BRA `(.L_x_301) ;  /* 0x0000000000289947 */ /* 0x002fec0003800000 */
[----:B------:R-:W-:Y:S02]  /*b530*/  ULDC UR8, c[0x0][0x64c] ;  /* 0x0001930000087ab9 */ /* 0x000fe40000000800 */
[----:B------:R-:W-:-:S05]  /*b540*/  IADD3 R5, P1, R15, UR8, RZ ;  /* 0x000000080f057c10 */ /* 0x000fca000ff3e0ff */
[----:B------:R-:W-:-:S04]  /*b550*/  IMAD.X R23, RZ, RZ, R23, P1 ;  /* 0x000000ffff177224 */ /* 0x000fc800008e0617 */
[----:B------:R-:W-:-:S04]  /*b560*/  IMAD.WIDE.U32 R6, R23, UR12, RZ ;  /* 0x0000000c17067c25 */ /* 0x000fc8000f8e00ff */
[----:B------:R-:W-:-:S04]  /*b570*/  IMAD.WIDE.U32 R6, P1, R5, UR13, R6 ;  /* 0x0000000d05067c25 */ /* 0x000fc8000f820006 */
[----:B------:R-:W-:-:S04]  /*b580*/  IMAD.WIDE.U32 R4, R5, UR12, RZ ;  /* 0x0000000c05047c25 */ /* 0x000fc8000f8e00ff */
[----:B------:R-:W-:Y:S01]  /*b590*/  IMAD.MOV.U32 R4, RZ, RZ, R7 ;  /* 0x000000ffff047224 */ /* 0x000fe200078e0007 */
[----:B------:R-:W-:Y:S01]  /*b5a0*/  IADD3 RZ, P3, R5, R6, RZ ;  /* 0x0000000605ff7210 */ /* 0x000fe20007f7e0ff */
[----:B------:R-:W-:-:S04]  /*b5b0*/  IMAD.X R5, RZ, RZ, RZ, P1 ;  /* 0x000000ffff057224 */ /* 0x000fc800008e06ff */
[----:B------:R-:W-:-:S08]  /*b5c0*/  IMAD.WIDE.U32.X R4, R23, UR13, R4, P3 ;  /* 0x0000000d17047c25 */ /* 0x000fd000098e0404 */
.L_x_301:
[----:B------:R-:W-:Y:S01]  /*b5d0*/  ISETP.NE.AND P1, PT, R2, 0x1, PT ;  /* 0x000000010200780c */ /* 0x000fe20003f25270 */
[----:B------:R-:W-:Y:S01]  /*b5e0*/  ULDC UR8, c[0x0][0x648] ;  /* 0x0001920000087ab9 */ /* 0x000fe20000000800 */
[----:B------:R-:W-:Y:S01]  /*b5f0*/  LOP3.LUT R20, R20, UR6, RZ, 0xc0, !PT ;  /* 0x0000000614147c12 */ /* 0x000fe2000f8ec0ff */
[----:B------:R-:W-:Y:S01]  /*b600*/  IMAD.MOV R22, RZ, RZ, -R22 ;  /* 0x000000ffff167224 */ /* 0x000fe200078e0a16 */
[----:B------:R-:W-:Y:S01]  /*b610*/  SHF.R.U64 R5, R4, UR8, R5 ;  /* 0x0000000804057c19 */ /* 0x000fe20008001205 */
[----:B------:R-:W-:Y:S01]  /*b620*/  ULDC UR8, c[0x0][0x638] ;  /* 0x00018e0000087ab9 */ /* 0x000fe20000000800 */
[----:B------:R-:W-:Y:S01]  /*b630*/  LOP3.LUT R6, R9, UR4, RZ, 0xc0, !PT ;  /* 0x0000000409067c12 */ /* 0x000fe2000f8ec0ff */
[----:B------:R-:W-:Y:S02]  /*b640*/  ULDC UR9, c[0x0][0x610] ;  /* 0x0001840000097ab9 */ /* 0x000fe40000000800 */
[----:B------:R-:W-:Y:S02]  /*b650*/  IMAD.MOV R4, RZ, RZ, -R5 ;  /* 0x000000ffff047224 */ /* 0x000fe400078e0a05 */
[----:B------:R-:W-:-:S02]  /*b660*/  IMAD R5, R5, UR5, R20 ;  /* 0x0000000505057c24 */ /* 0x000fc4000f8e0214 */
[----:B0-----:R-:W-:Y:S02]  /*b670*/  @P1 IMAD R14, R21, R22, R12 ;  /* 0x00000016150e1224 */ /* 0x001fe400078e020c */
[----:B------:R-:W-:Y:S01]  /*b680*/  IMAD R15, R4, UR8, R15 ;  /* 0x00000008040f7c24 */ /* 0x000fe2000f8e020f */
[----:B------:R-:W-:Y:S01]  /*b690*/  ULDC UR8, c[0x0][0x600] ;  /* 0x0001800000087ab9 */ /* 0x000fe20000000800 */
[----:B------:R-:W-:Y:S02]  /*b6a0*/  IMAD R14, R5, UR9, R14 ;  /* 0x00000009050e7c24 */ /* 0x000fe4000f8e020e */
[----:B------:R-:W-:Y:S02]  /*b6b0*/  IMAD R15, R15, UR8, R6 ;  /* 0x000000080f0f7c24 */ /* 0x000fe4000f8e0206 */
[----:B------:R-:W-:-:S03]  /*b6c0*/  IMAD.MOV.U32 R4, RZ, RZ, 0x1 ;  /* 0x00000001ff047424 */ /* 0x000fc600078e00ff */
[----:B------:R-:W-:Y:S02]  /*b6d0*/  SEL R9, R15, R14, !P1 ;  /* 0x0000000e0f097207 */ /* 0x000fe40004800000 */
[----:B------:R-:W-:-:S07]  /*b6e0*/  SEL R7, R14, R15, !P1 ;  /* 0x0000000f0e077207 */ /* 0x000fce0004800000 */
.L_x_299:
[----:B------:R-:W-:Y:S05]  /*b6f0*/  BSYNC B1 ;  /* 0x0000000000017941 */ /* 0x000fea0003800000 */
.L_x_298:
[----:B------:R-:W-:-:S13]  /*b700*/  LOP3.LUT P1, RZ, R4, 0xff, RZ, 0xc0, !PT ;  /* 0x000000ff04ff7812 */ /* 0x000fda000782c0ff */
[----:B------:R-:W-:Y:S05]  /*b710*/  @P1 BRA `(.L_x_302) ;  /* 0xfffffff400181947 */ /* 0x000fea000383ffff */
[----:B------:R-:W-:Y:S05]  /*b720*/  BSYNC B0 ;  /* 0x0000000000007941 */ /* 0x000fea0003800000 */
.L_x_290:
[----:B------:R-:W-:-:S03]  /*b730*/  UMOV UR8, 0xffffffff ;  /* 0xffffffff00087882 */ /* 0x000fc60000000000 */
[----:B------:R-:W-:Y:S05]  /*b740*/  BRA.DIV UR8, `(.L_x_303) ;  /* 0x0000000208d07947 */ /* 0x000fea000b800000 */
[----:B------:R-:W-:-:S13]  /*b750*/  ELECT P6, URZ, PT ;  /* 0x00000000003f782f */ /* 0x000fda00038c0000 */
.L_x_315:
[----:B------:R-:W-:Y:S04]  /*b760*/  BSSY B0, `(.L_x_304) ;  /* 0x0000019000007945 */ /* 0x000fe80003800000 */
[----:B------:R-:W-:Y:S05]  /*b770*/  @!P6 BRA `(.L_x_305) ;  /* 0x00000000005ce947 */ /* 0x000fea0003800000 */
[----:B------:R-:W-:-:S04]  /*b780*/  LOP3.LUT R19, R19, 0x2, RZ, 0xfc, !PT ;  /* 0x0000000213137812 */ /* 0x000fc800078efcff */
[----:B------:R-:W-:-:S13]  /*b790*/  ISETP.NE.AND P0, PT, R19, 0x3, PT ;  /* 0x000000031300780c */ /* 0x000fda0003f05270 */
[----:B------:R-:W-:Y:S05]  /*b7a0*/  @!P0 BRA `(.L_x_306) ;  /* 0x0000000000048947 */ /* 0x000fea0003800000 */
[----:B------:R-:W-:Y:S01]  /*b7b0*/  BPT.TRAP 0x1 ;  /* 0x000000040000795c */ /* 0x000fe20000300000 */
.L_x_306:
[----:B------:R-:W0:Y:S01]  /*b7c0*/  S2R R5, SR_CgaCtaId ;  /* 0x0000000000057919 */ /* 0x000e220000008800 */
[----:B------:R-:W-:Y:S02]  /*b7d0*/  MOV R2, 0x400 ;  /* 0x0000040000027802 */ /* 0x000fe40000000f00 */
[----:B------:R-:W-:Y:S02]  /*b7e0*/  SHF.L.U32 R4, R3, 0x1f, RZ ;  /* 0x0000001f03047819 */ /* 0x000fe400000006ff */
[----:B0-----:R-:W-:-:S05]  /*b7f0*/  LEA R5, R5, R2, 0x18 ;  /* 0x0000000205057211 */ /* 0x001fca00078ec0ff */
[----:B------:R-:W-:-:S04]  /*b800*/  VIADD R5, R5, 0x10 ;  /* 0x0000001005057836 */ /* 0x000fc80000000000 */
[C---:B------:R-:W-:Y:S02]  /*b810*/  IMAD R7, R0.reuse, 0x8, R5 ;  /* 0x0000000800077824 */ /* 0x040fe400078e0205 */
[----:B------:R-:W-:Y:S02]  /*b820*/  VIADD R0, R0, 0x1 ;  /* 0x0000000100007836 */ /* 0x000fe40000000000 */
[----:B------:R-:W0:Y:S03]  /*b830*/  SYNCS.PHASECHK.TRANS64.TRYWAIT P0, [R7+URZ], R4 ;  /* 0x00000004070075a7 */ /* 0x000e26000800017f */
[----:B------:R-:W-:-:S04]  /*b840*/  ISETP.NE.AND P1, PT, R0, 0x2, PT ;  /* 0x000000020000780c */ /* 0x000fc80003f25270 */
[----:B------:R-:W-:Y:S02]  /*b850*/  SEL R2, RZ, 0x1, P1 ;  /* 0x00000001ff027807 */ /* 0x000fe40000800000 */
[----:B------:R-:W-:Y:S02]  /*b860*/  SEL R0, R0, RZ, P1 ;  /* 0x000000ff00007207 */ /* 0x000fe40000800000 */
[----:B------:R-:W-:Y:S01]  /*b870*/  LOP3.LUT R2, R3, R2, RZ, 0x3c, !PT ;  /* 0x0000000203027212 */ /* 0x000fe200078e3cff */
[----:B0-----:R-:W-:Y:S06]  /*b880*/  @!P0 BRA `(.L_x_307) ;  /* 0x0000000000a08947 */ /* 0x001fec0003800000 */
.L_x_316:
[----:B------:R-:W-:Y:S01]  /*b890*/  IMAD R5, R0, 0x8, R5 ;  /* 0x0000000800057824 */ /* 0x000fe200078e0205 */
[----:B------:R-:W-:-:S07]  /*b8a0*/  SHF.L.U32 R0, R2, 0x1f, RZ ;  /* 0x0000001f02007819 */ /* 0x000fce00000006ff */
.L_x_308:
[----:B-1----:R1:W2:Y:S02]  /*b8b0*/  SYNCS.PHASECHK.TRANS64.TRYWAIT P0, [R5+URZ], R0 ;  /* 0x00000000050075a7 */ /* 0x0022a4000800017f */
[----:B--2---:R-:W-:Y:S05]  /*b8c0*/  @!P0 NANOSLEEP.SYNCS 0x989680 ;  /* 0x009896800000895d */ /* 0x004fea0003900000 */
[----:B------:R-:W2:Y:S02]  /*b8d0*/  @!P0 SYNCS.PHASECHK.TRANS64 P0, [R5+URZ], R0 ;  /* 0x00000000050085a7 */ /* 0x000ea4000800007f */
[----:B--2---:R-:W-:Y:S05]  /*b8e0*/  @!P0 BRA `(.L_x_308) ;  /* 0xfffffffc00f08947 */ /* 0x004fea000383ffff */
.L_x_305:
[----:B------:R-:W-:Y:S05]  /*b8f0*/  BSYNC B0 ;  /* 0x0000000000007941 */ /* 0x000fea0003800000 */
.L_x_304:
[----:B------:R-:W-:Y:S05]  /*b900*/  EXIT ;  /* 0x000000000000794d */ /* 0x000fea0003800000 */
.L_x_17:
[----:B---3--:R3:W4:Y:S02]  /*b910*/  SYNCS.PHASECHK.TRANS64.TRYWAIT P1, [R3+URZ], R0 ;  /* 0x00000000030075a7 */ /* 0x008724000802017f */
[----:B----4-:R-:W-:Y:S05]  /*b920*/  @!P1 NANOSLEEP.SYNCS 0x989680 ;  /* 0x009896800000995d */ /* 0x010fea0003900000 */
[----:B------:R-:W4:Y:S02]  /*b930*/  @!P1 SYNCS.PHASECHK.TRANS64 P1, [R3+URZ], R0 ;  /* 0x00000000030095a7 */ /* 0x000f24000802007f */
[----:B----4-:R-:W-:Y:S05]  /*b940*/  @!P1 BRA `(.L_x_17) ;  /* 0xfffffffc00f09947 */ /* 0x010fea000383ffff */
[----:B------:R-:W-:Y:S05]  /*b950*/  BRA `(.L_x_16) ;  /* 0xffffff58001c7947 */ /* 0x000fea000383ffff */
.L_x_22:
[----:B-1----:R-:W-:-:S04]  /*b960*/  IMAD.U32 R4, RZ, RZ, UR9 ;  /* 0x00000009ff047e24 */ /* 0x002fc8000f8e00ff */
[----:B------:R1:W2:Y:S03]  /*b970*/  SYNCS.PHASECHK.TRANS64.TRYWAIT P1, [R4+URZ], R3 ;  /* 0x00000003040075a7 */ /* 0x0002a6000802017f */
[----:B--2---:R-:W-:Y:S05]  /*b980*/  @!P1 NANOSLEEP.SYNCS 0x989680 ;  /* 0x009896800000995d */ /* 0x004fea0003900000 */
[----:B------:R-:W2:Y:S02]  /*b990*/  @!P1 SYNCS.PHASECHK.TRANS64 P1, [R4+URZ], R3 ;  /* 0x00000003040095a7 */ /* 0x000ea4000802007f */
[----:B--2---:R-:W-:Y:S05]  /*b9a0*/  @!P1 BRA `(.L_x_22) ;  /* 0xfffffffc00ec9947 */ /* 0x004fea000383ffff */
[----:B------:R-:W-:Y:S05]  /*b9b0*/  BRA `(.L_x_21) ;  /* 0xffffff5c00887947 */ /* 0x000fea000383ffff */
.L_x_291:
[----:B------:R-:W-:Y:S01]  /*b9c0*/  BSSY B1, `(.L_x_309) ;  /* 0x0000006000017945 */ /* 0x000fe20003800000 */
[----:B------:R-:W-:-:S07]  /*b9d0*/  IMAD.MOV.U32 R15, RZ, RZ, -0x1 ;  /* 0xffffffffff0f7424 */ /* 0x000fce00078e00ff */
[----:B------:R-:W-:Y:S05]  /*b9e0*/  WARPSYNC.COLLECTIVE R15, `(.L_x_310) ;  /* 0x000000000f0c7348 */ /* 0x000fea0003c00000 */
[----:B------:R-:W-:Y:S02]  /*b9f0*/  ELECT P6, UR62, PT ;  /* 0x00000000003e782f */ /* 0x000fe400038c0000 */
[----:B------:R-:W-:Y:S01]  /*ba00*/  MOV R14, UR62 ;  /* 0x0000003e000e7c02 */ /* 0x000fe20008000f00 */
[----:B------:R-:W-:Y:S10]  /*ba10*/  ENDCOLLECTIVE ;  /* 0x000000000000791b */ /* 0x000ff40003800000 */
.L_x_310:
[----:B------:R-:W-:Y:S05]  /*ba20*/  BSYNC B1 ;  /* 0x0000000000017941 */ /* 0x000fea0003800000 */
.L_x_309:
[----:B------:R-:W-:Y:S05]  /*ba30*/  BRA `(.L_x_311) ;  /* 0xfffffff0005c7947 */ /* 0x000fea000383ffff */
.L_x_294:
[----:B0-----:R0:W1:Y:S02]  /*ba40*/  SYNCS.PHASECHK.TRANS64.TRYWAIT P1, [R12+URZ+0x10], R7 ;  /* 0x000010070c0075a7 */ /* 0x001064000802017f */
[----:B-1----:R-:W-:Y:S05]  /*ba50*/  @!P1 NANOSLEEP.SYNCS 0x989680 ;  /* 0x009896800000995d */ /* 0x002fea0003900000 */
[----:B------:R-:W1:Y:S02]  /*ba60*/  @!P1 SYNCS.PHASECHK.TRANS64 P1, [R12+URZ+0x10], R7 ;  /* 0x000010070c0095a7 */ /* 0x000e64000802007f */
[----:B-1----:R-:W-:Y:S05]  /*ba70*/  @!P1 BRA `(.L_x_294) ;  /* 0xfffffffc00f09947 */ /* 0x002fea000383ffff */
[----:B------:R-:W-:Y:S05]  /*ba80*/  BRA `(.L_x_312) ;  /* 0xfffffff000907947 */ /* 0x000fea000383ffff */
.L_x_303:
[----:B------:R-:W-:Y:S01]  /*ba90*/  BSSY B0, `(.L_x_313) ;  /* 0x0000006000007945 */ /* 0x000fe20003800000 */
[----:B------:R-:W-:-:S07]  /*baa0*/  IMAD.MOV.U32 R15, RZ, RZ, -0x1 ;  /* 0xffffffffff0f7424 */ /* 0x000fce00078e00ff */
[----:B------:R-:W-:Y:S05]  /*bab0*/  WARPSYNC.COLLECTIVE R15, `(.L_x_314) ;  /* 0x000000000f0c7348 */ /* 0x000fea0003c00000 */
[----:B------:R-:W-:Y:S02]  /*bac0*/  ELECT P6, UR62, PT ;  /* 0x00000000003e782f */ /* 0x000fe400038c0000 */
[----:B------:R-:W-:Y:S01]  /*bad0*/  MOV R14, UR62 ;  /* 0x0000003e000e7c02 */ /* 0x000fe20008000f00 */
[----:B------:R-:W-:Y:S10]  /*bae0*/  ENDCOLLECTIVE ;  /* 0x000000000000791b */ /* 0x000ff40003800000 */
.L_x_314:
[----:B------:R-:W-:Y:S05]  /*baf0*/  BSYNC B0 ;  /* 0x0000000000007941 */ /* 0x000fea0003800000 */
.L_x_313:
[----:B------:R-:W-:Y:S05]  /*bb00*/  BRA `(.L_x_315) ;  /* 0xfffffffc00147947 */ /* 0x000fea000383ffff */
.L_x_307:
[----:B0-----:R0:W1:Y:S02]  /*bb10*/  SYNCS.PHASECHK.TRANS64.TRYWAIT P0, [R7+URZ], R4 ;  /* 0x00000004070075a7 */ /* 0x001064000800017f */
[----:B-1----:R-:W-:Y:S05]  /*bb20*/  @!P0 NANOSLEEP.SYNCS 0x989680 ;  /* 0x009896800000895d */ /* 0x002fea0003900000 */
[----:B------:R-:W1:Y:S02]  /*bb30*/  @!P0 SYNCS.PHASECHK.TRANS64 P0, [R7+URZ], R4 ;  /* 0x00000004070085a7 */ /* 0x000e64000800007f */
[----:B-1----:R-:W-:Y:S05]  /*bb40*/  @!P0 BRA `(.L_x_307) ;  /* 0xfffffffc00f08947 */ /* 0x002fea000383ffff */
[----:B------:R-:W-:Y:S05]  /*bb50*/  BRA `(.L_x_316) ;  /* 0xfffffffc004c7947 */ /* 0x000fea000383ffff */
.L_x_317:
[----:B------:R-:W-:-:S00]  /*bb60*/  BRA `(.L_x_317) ;  /* 0xfffffffc00fc7947 */ /* 0x000fc0000383ffff */
[----:B------:R-:W-:-:S00]  /*bb70*/  NOP ;  /* 0x0000000000007918 */ /* 0x000fc00000000000 */
        /* <DEDUP_REMOVED lines=8> */
.L_x_318:


//--------------------- .nv.global.init           --------------------------
	.section	.nv.global.init,"aw",@progbits
.nv.global.init:
	.type		$str$22,@object
	.size		$str$22,($str$23 - $str$22)
$str$22:
        /*0000*/ 	.byte	0x6b, 0x5f, 0x74, 0x69, 0x6c, 0x65, 0x5f, 0x63, 0x6f, 0x75, 0x6e, 0x74, 0x20, 0x3e, 0x3d, 0x20
        /*0010*/ 	.byte	0x31, 0x00
	.type		$str$23,@object
	.size		$str$23,(__unnamed_1 - $str$23)
$str$23:
        /*0012*/ 	.byte	0x2f, 0x74, 0x6d, 0x70, 0x2f, 0x63, 0x75, 0x74, 0x6c, 0x61, 0x73, 0x73, 0x5f, 0x73, 0x77, 0x65
        /*0022*/ 	.byte	0x65, 0x70, 0x5f, 0x73, 0x72, 0x63, 0x2f, 0x69, 0x6e, 0x63, 0x6c, 0x75, 0x64, 0x65, 0x2f, 0x63
        /*0032*/ 	.byte	0x75, 0x74, 0x6c, 0x61, 0x73, 0x73, 0x2f, 0x67, 0x65, 0x6d, 0x6d, 0x2f, 0x63, 0x6f, 0x6c, 0x6c
        /*0042*/ 	.byte	0x65, 0x63, 0x74, 0x69, 0x76, 0x65, 0x2f, 0x73, 0x6d, 0x39, 0x30, 0x5f, 0x6d, 0x6d, 0x61, 0x5f
        /*0052*/ 	.byte	0x74, 0x6d, 0x61, 0x5f, 0x67, 0x6d, 0x6d, 0x61, 0x5f, 0x73, 0x73, 0x5f, 0x77, 0x61, 0x72, 0x70
        /*0062*/ 	.byte	0x73, 0x70, 0x65, 0x63, 0x69, 0x61, 0x6c, 0x69, 0x7a, 0x65, 0x64, 0x2e, 0x68, 0x70, 0x70, 0x00
	.type		__unnamed_1,@object
	.size		__unnamed_1,(.L_0 - __unnamed_1)
__unnamed_1:
        /*0072*/ 	.byte	0x76, 0x6f, 0x69, 0x64, 0x20, 0x63, 0x75, 0x74, 0x6c, 0x61, 0x73, 0x73, 0x3a, 0x3a, 0x67, 0x65
        /* <DEDUP_REMOVED lines=180> */
        /*0bc2*/ 	.byte	0x6e, 0x74, 0x69, 0x74, 0x79, 0x5d, 0x00
.L_0:


//--------------------- .nv.shared._ZN7cutlass13device_kernelINS_4gemm6kernel13GemmUniversalIN4cute5tupleIJiiiiEEENS1_10collective13CollectiveMmaINS1_34MainloopSm90TmaGmmaWarpSpecializedILi2ENS5_IJNS4_1CILi1EEESB_SB_EEENS1_35KernelTmaWarpSpecializedCooperativeEEENS5_IJNSA_ILi128EEENSA_ILi256EEESF_EEENS_10bfloat16_tENS5_IJlSB_lEEESI_SJ_NS4_8TiledMMAINS4_8MMA_AtomIJNS4_4SM904GMMA28MMA_64x256x16_F32BF16BF16_SSILNSN_5MajorE0ELSP_0ELNSN_7ScaleInE1ELSQ_1EEEEEENS4_6LayoutINS5_IJNSA_ILi2EEESB_SB_EEENS5_IJSB_NSA_ILi0EEESW_EEEEENS5_IJNS4_10UnderscoreESZ_SZ_EEEEENS4_13SM90_TMA_LOADENS4_14ComposedLayoutINS4_7SwizzleILi3ELi4ELi3EEENS4_18smem_ptr_flag_bitsILi16EEENST_INS5_IJNSA_ILi8EEENSA_ILi64EEEEEENS5_IJS19_SB_EEEEEEEvNS4_8identityES12_S1D_vS1E_EENS_8epilogue10collective6detail29Sm90TmaWarpSpecializedAdapterINS1H_15DefaultEpilogueISI_SJ_SJ_NS1G_6thread17LinearCombinationISI_Li1EffLNS1L_9ScaleType4KindE0ELNS_15FloatRoundStyleE2ESI_EENS1_15EpilogueDefaultEEEEEvvEEEEvNT_6ParamsE --------------------------
	.section	.nv.shared._ZN7cutlass13device_kernelINS_4gemm6kernel13GemmUniversalIN4cute5tupleIJiiiiEEENS1_10collective13CollectiveMmaINS1_34MainloopSm90TmaGmmaWarpSpecializedILi2ENS5_IJNS4_1CILi1EEESB_SB_EEENS1_35KernelTmaWarpSpecializedCooperativeEEENS5_IJNSA_ILi128EEENSA_ILi256EEESF_EEENS_10bfloat16_tENS5_IJlSB_lEEESI_SJ_NS4_8TiledMMAINS4_8MMA_AtomIJNS4_4SM904GMMA28MMA_64x256x16_F32BF16BF16_SSILNSN_5MajorE0ELSP_0ELNSN_7ScaleInE1ELSQ_1EEEEEENS4_6LayoutINS5_IJNSA_ILi2EEESB_SB_EEENS5_IJSB_NSA_ILi0EEESW_EEEEENS5_IJNS4_10UnderscoreESZ_SZ_EEEEENS4_13SM90_TMA_LOADENS4_14ComposedLayoutINS4_7SwizzleILi3ELi4ELi3EEENS4_18smem_ptr_flag_bitsILi16EEENST_INS5_IJNSA_ILi8EEENSA_ILi64EEEEEENS5_IJS19_SB_EEEEEEEvNS4_8identityES12_S1D_vS1E_EENS_8epilogue10collective6detail29Sm90TmaWarpSpecializedAdapterINS1H_15DefaultEpilogueISI_SJ_SJ_NS1G_6thread17LinearCombinationISI_Li1EffLNS1L_9ScaleType4KindE0ELNS_15FloatRoundStyleE2ESI_EENS1_15EpilogueDefaultEEEEEvvEEEEvNT_6ParamsE,"aw",@nobits
	.sectionflags	@""
	.align	16
	.zero		1024


//--------------------- .nv.shared.reserved.0     --------------------------
	.section	.nv.shared.reserved.0,"aw",@nobits
	.weak		__nv_reservedSMEM_offset_0_alias
	.size		__nv_reservedSMEM_offset_0_alias, 0, 0
	.other		__nv_reservedSMEM_offset_0_alias,@"STO_CUDA_RESERVED_SHARED STV_DEFAULT"
__nv_reservedSMEM_offset_0_alias:
	.zero		0


//--------------------- .nv.global                --------------------------
	.section	.nv.global,"aw",@nobits
.nv.global:
	.type		_ZN40_INTERNAL_74d07669_4_k_cu_aeb5017a_316414cute1_E,@object
	.size		_ZN40_INTERNAL_74d07669_4_k_cu_aeb5017a_316414cute1_E,(_ZN40_INTERNAL_74d07669_4_k_cu_aeb5017a_316414cuda3std3__45__cpo6cbeginE - _ZN40_INTERNAL_74d07669_4_k_cu_aeb5017a_316414cute1_E)
_ZN40_INTERNAL_74d07669_4_k_cu_aeb5017a_316414cute1_E:
	.zero		1
	.type		_ZN40_INTERNAL_74d07669_4_k_cu_aeb5017a_316414cuda3std3__45__cpo6cbeginE,@object
	.size		_ZN40_INTERNAL_74d07669_4_k_cu_aeb5017a_316414cuda3std3__45__cpo6cbeginE,(_ZN40_INTERNAL_74d07669_4_k_cu_aeb5017a_316414cuda3std3__48in_placeE - _ZN40_INTERNAL_74d07669_4_k_cu_aeb5017a_316414cuda3std3__45__cpo6cbeginE)
_ZN40_INTERNAL_74d07669_4_k_cu_aeb5017a_316414cuda3std3__45__cpo6cbeginE:
	.zero		1
	.type		_ZN40_INTERNAL_74d07669_4_k_cu_aeb5017a_316414cuda3std3__48in_placeE,@object
	.size		_ZN40_INTERNAL_74d07669_4_k_cu_aeb5017a_316414cuda3std3__48in_placeE,(_ZN40_INTERNAL_74d07669_4_k_cu_aeb5017a_316414cuda3std6ranges3__45__cpo9iter_moveE - _ZN40_INTERNAL_74d07669_4_k_cu_aeb5017a_316414cuda3std3__48in_placeE)
_ZN40_INTERNAL_74d07669_4_k_cu_aeb5017a_316414cuda3std3__48in_placeE:
	.zero		1
	.type		_ZN40_INTERNAL_74d07669_4_k_cu_aeb5017a_316414cuda3std6ranges3__45__cpo9iter_moveE,@object
	.size		_ZN40_INTERNAL_74d07669_4_k_cu_aeb5017a_316414cuda3std6ranges3__45__cpo9iter_moveE,(_ZN40_INTERNAL_74d07669_4_k_cu_aeb5017a_316414cuda3std3__45__cpo5beginE - _ZN40_INTERNAL_74d07669_4_k_cu_aeb5017a_316414cuda3std6ranges3__45__cpo9iter_moveE)
_ZN40_INTERNAL_74d07669_4_k_cu_aeb5017a_316414cuda3std6ranges3__45__cpo9iter_moveE:
	.zero		1
	.type		_ZN40_INTERNAL_74d07669_4_k_cu_aeb5017a_316414cuda3std3__45__cpo5beginE,@object
	.size		_ZN40_INTERNAL_74d07669_4_k_cu_aeb5017a_316414cuda3std3__45__cpo5beginE,(_ZN40_INTERNAL_74d07669_4_k_cu_aeb5017a_316414cuda3std3__442_GLOBAL__N__74d07669_4_k_cu_aeb5017a_316416ignoreE - _ZN40_INTERNAL_74d07669_4_k_cu_aeb5017a_316414cuda3std3__45__cpo5beginE)
_ZN40_INTERNAL_74d07669_4_k_cu_aeb5017a_316414cuda3std3__45__cpo5beginE:
	.zero		1
	.type		_ZN40_INTERNAL_74d07669_4_k_cu_aeb5017a_316414cuda3std3__442_GLOBAL__N__74d07669_4_k_cu_aeb5017a_316416ignoreE,@object
	.size		_ZN40_INTERNAL_74d07669_4_k_cu_aeb5017a_316414cuda3std3__442_GLOBAL__N__74d07669_4_k_cu_aeb5017a_316416ignoreE,(_ZN40_INTERNAL_74d07669_4_k_cu_aeb5017a_316414cute7productE - _ZN40_INTERNAL_74d07669_4_k_cu_aeb5017a_316414cuda3std3__442_GLOBAL__N__74d07669_4_k_cu_aeb5017a_316416ignoreE)
_ZN40_INTERNAL_74d07669_4_k_cu_aeb5017a_316414cuda3std3__442_GLOBAL__N__74d07669_4_k_cu_aeb5017a_316416ignoreE:
	.zero		1
	.type		_ZN40_INTERNAL_74d07669_4_k_cu_aeb5017a_316414cute7productE,@object
	.size		_ZN40_INTERNAL_74d07669_4_k_cu_aeb5017a_316414cute7productE,(_ZN40_INTERNAL_74d07669_4_k_cu_aeb5017a_316414cuda3std3__45__cpo3endE - _ZN40_INTERNAL_74d07669_4_k_cu_aeb5017a_316414cute7productE)
_ZN40_INTERNAL_74d07669_4_k_cu_aeb5017a_316414cute7productE:
	.zero		1
	.type		_ZN40_INTERNAL_74d07669_4_k_cu_aeb5017a_316414cuda3std3__45__cpo3endE,@object
	.size		_ZN40_INTERNAL_74d07669_4_k_cu_aeb5017a_316414cuda3std3__45__cpo3endE,(_ZN40_INTERNAL_74d07669_4_k_cu_aeb5017a_316414cuda3std3__419piecewise_constructE - _ZN40_INTERNAL_74d07669_4_k_cu_aeb5017a_316414cuda3std3__45__cpo3endE)
_ZN40_INTERNAL_74d07669_4_k_cu_aeb5017a_316414cuda3std3__45__cpo3endE:
	.zero		1
	.type		_ZN40_INTERNAL_74d07669_4_k_cu_aeb5017a_316414cuda3std3__419piecewise_constructE,@object
	.size		_ZN40_INTERNAL_74d07669_4_k_cu_aeb5017a_316414cuda3std3__419piecewise_constructE,(_ZN40_INTERNAL_74d07669_4_k_cu_aeb5017a_316414cuda3std3__45__cpo4cendE - _ZN40_INTERNAL_74d07669_4_k_cu_aeb5017a_316414cuda3std3__419piecewise_constructE)
_ZN40_INTERNAL_74d07669_4_k_cu_aeb5017a_316414cuda3std3__419piecewise_constructE:
	.zero		1
	.type		_ZN40_INTERNAL_74d07669_4_k_cu_aeb5017a_316414cuda3std3__45__cpo4cendE,@object
	.size		_ZN40_INTERNAL_74d07669_4_k_cu_aeb5017a_316414cuda3std3__45__cpo4cendE,(_ZN40_INTERNAL_74d07669_4_k_cu_aeb5017a_316414cuda3std6ranges3__45__cpo4swapE - _ZN40_INTERNAL_74d07669_4_k_cu_aeb5017a_316414cuda3std3__45__cpo4cendE)
_ZN40_INTERNAL_74d07669_4_k_cu_aeb5017a_316414cuda3std3__45__cpo4cendE:
	.zero		1
	.type		_ZN40_INTERNAL_74d07669_4_k_cu_aeb5017a_316414cuda3std6ranges3__45__cpo4swapE,@object
	.size		_ZN40_INTERNAL_74d07669_4_k_cu_aeb5017a_316414cuda3std6ranges3__45__cpo4swapE,(.L_8 - _ZN40_INTERNAL_74d07669_4_k_cu_aeb5017a_316414cuda3std6ranges3__45__cpo4swapE)
_ZN40_INTERNAL_74d07669_4_k_cu_aeb5017a_316414cuda3std6ranges3__45__cpo4swapE:
	.zero		1
.L_8:


//--------------------- .nv.constant0._ZN7cutlass13device_kernelINS_4gemm6kernel13GemmUniversalIN4cute5tupleIJiiiiEEENS1_10collective13CollectiveMmaINS1_34MainloopSm90TmaGmmaWarpSpecializedILi2ENS5_IJNS4_1CILi1EEESB_SB_EEENS1_35KernelTmaWarpSpecializedCooperativeEEENS5_IJNSA_ILi128EEENSA_ILi256EEESF_EEENS_10bfloat16_tENS5_IJlSB_lEEESI_SJ_NS4_8TiledMMAINS4_8MMA_AtomIJNS4_4SM904GMMA28MMA_64x256x16_F32BF16BF16_SSILNSN_5MajorE0ELSP_0ELNSN_7ScaleInE1ELSQ_1EEEEEENS4_6LayoutINS5_IJNSA_ILi2EEESB_SB_EEENS5_IJSB_NSA_ILi0EEESW_EEEEENS5_IJNS4_10UnderscoreESZ_SZ_EEEEENS4_13SM90_TMA_LOADENS4_14ComposedLayoutINS4_7SwizzleILi3ELi4ELi3EEENS4_18smem_ptr_flag_bitsILi16EEENST_INS5_IJNSA_ILi8EEENSA_ILi64EEEEEENS5_IJS19_SB_EEEEEEEvNS4_8identityES12_S1D_vS1E_EENS_8epilogue10collective6detail29Sm90TmaWarpSpecializedAdapterINS1H_15DefaultEpilogueISI_SJ_SJ_NS1G_6thread17LinearCombinationISI_Li1EffLNS1L_9ScaleType4KindE0ELNS_15FloatRoundStyleE2ESI_EENS1_15EpilogueDefaultEEEEEvvEEEEvNT_6ParamsE --------------------------
	.section	.nv.constant0._ZN7cutlass13device_kernelINS_4gemm6kernel13GemmUniversalIN4cute5tupleIJiiiiEEENS1_10collective13CollectiveMmaINS1_34MainloopSm90TmaGmmaWarpSpecializedILi2ENS5_IJNS4_1CILi1EEESB_SB_EEENS1_35KernelTmaWarpSpecializedCooperativeEEENS5_IJNSA_ILi128EEENSA_ILi256EEESF_EEENS_10bfloat16_tENS5_IJlSB_lEEESI_SJ_NS4_8TiledMMAINS4_8MMA_AtomIJNS4_4SM904GMMA28MMA_64x256x16_F32BF16BF16_SSILNSN_5MajorE0ELSP_0ELNSN_7ScaleInE1ELSQ_1EEEEEENS4_6LayoutINS5_IJNSA_ILi2EEESB_SB_EEENS5_IJSB_NSA_ILi0EEESW_EEEEENS5_IJNS4_10UnderscoreESZ_SZ_EEEEENS4_13SM90_TMA_LOADENS4_14ComposedLayoutINS4_7SwizzleILi3ELi4ELi3EEENS4_18smem_ptr_flag_bitsILi16EEENST_INS5_IJNSA_ILi8EEENSA_ILi64EEEEEENS5_IJS19_SB_EEEEEEEvNS4_8identityES12_S1D_vS1E_EENS_8epilogue10collective6detail29Sm90TmaWarpSpecializedAdapterINS1H_15DefaultEpilogueISI_SJ_SJ_NS1G_6thread17LinearCombinationISI_Li1EffLNS1L_9ScaleType4KindE0ELNS_15FloatRoundStyleE2ESI_EENS1_15EpilogueDefaultEEEEEvvEEEEvNT_6ParamsE,"a",@progbits
	.sectionflags	@""
	.align	4
.nv.constant0._ZN7cutlass13device_kernelINS_4gemm6kernel13GemmUniversalIN4cute5tupleIJiiiiEEENS1_10collective13CollectiveMmaINS1_34MainloopSm90TmaGmmaWarpSpecializedILi2ENS5_IJNS4_1CILi1EEESB_SB_EEENS1_35KernelTmaWarpSpecializedCooperativeEEENS5_IJNSA_ILi128EEENSA_ILi256EEESF_EEENS_10bfloat16_tENS5_IJlSB_lEEESI_SJ_NS4_8TiledMMAINS4_8MMA_AtomIJNS4_4SM904GMMA28MMA_64x256x16_F32BF16BF16_SSILNSN_5MajorE0ELSP_0ELNSN_7ScaleInE1ELSQ_1EEEEEENS4_6LayoutINS5_IJNSA_ILi2EEESB_SB_EEENS5_IJSB_NSA_ILi0EEESW_EEEEENS5_IJNS4_10UnderscoreESZ_SZ_EEEEENS4_13SM90_TMA_LOADENS4_14ComposedLayoutINS4_7SwizzleILi3ELi4ELi3EEENS4_18smem_ptr_flag_bitsILi16EEENST_INS5_IJNSA_ILi8EEENSA_ILi64EEEEEENS5_IJS19_SB_EEEEEEEvNS4_8identityES12_S1D_vS1E_EENS_8epilogue10collective6detail29Sm90TmaWarpSpecializedAdapterINS1H_15DefaultEpilogueISI_SJ_SJ_NS1G_6thread17LinearCombinationISI_Li1EffLNS1L_9ScaleType4KindE0ELNS_15FloatRoundStyleE2ESI_EENS1_15EpilogueDefaultEEEEEvvEEEEvNT_6ParamsE:
	.zero		1664


//--------------------- SYMBOLS --------------------------

	.type		.nv.reservedSmem.offset0,@object
	.size		.nv.reservedSmem.offset0,0x4
	.type		__assertfail,@function
